//
// Generated by NVIDIA NVVM Compiler
//
// Compiler Build ID: CL-36424714
// Cuda compilation tools, release 13.0, V13.0.88
// Based on NVVM 20.0.0
//

.version 9.0
.target sm_100
.address_size 64

	// .globl	_Z11relu_kernelPfi
.global .align 4 .b8 precalc_xorwow_matrix[102400];
.global .align 4 .b8 precalc_xorwow_offset_matrix[102400];
.global .align 4 .b8 mrg32k3aM1[2304];
.global .align 4 .b8 mrg32k3aM2[2304];
.global .align 4 .b8 mrg32k3aM1SubSeq[2016];
.global .align 4 .b8 mrg32k3aM2SubSeq[2016];
.global .align 4 .b8 mrg32k3aM1Seq[2304];
.global .align 4 .b8 mrg32k3aM2Seq[2304];
.const .align 8 .b8 __cr_lgamma_table[72];

.visible .entry _Z11relu_kernelPfi(
	.param .u64 .ptr .align 1 _Z11relu_kernelPfi_param_0,
	.param .u32 _Z11relu_kernelPfi_param_1
)
{
	.reg .pred 	%p<2>;
	.reg .b32 	%r<6>;
	.reg .b32 	%f<3>;
	.reg .b64 	%rd<5>;

	ld.param.u64 	%rd1, [_Z11relu_kernelPfi_param_0];
	ld.param.u32 	%r2, [_Z11relu_kernelPfi_param_1];
	mov.u32 	%r3, %ctaid.x;
	mov.u32 	%r4, %ntid.x;
	mov.u32 	%r5, %tid.x;
	mad.lo.s32 	%r1, %r3, %r4, %r5;
	setp.ge.s32 	%p1, %r1, %r2;
	@%p1 bra 	$L__BB0_2;
	cvta.to.global.u64 	%rd2, %rd1;
	mul.wide.s32 	%rd3, %r1, 4;
	add.s64 	%rd4, %rd2, %rd3;
	ld.global.f32 	%f1, [%rd4];
	max.f32 	%f2, %f1, 0f00000000;
	st.global.f32 	[%rd4], %f2;
$L__BB0_2:
	ret;

}
	// .globl	_Z15bias_add_kernelPfS_ii
.visible .entry _Z15bias_add_kernelPfS_ii(
	.param .u64 .ptr .align 1 _Z15bias_add_kernelPfS_ii_param_0,
	.param .u64 .ptr .align 1 _Z15bias_add_kernelPfS_ii_param_1,
	.param .u32 _Z15bias_add_kernelPfS_ii_param_2,
	.param .u32 _Z15bias_add_kernelPfS_ii_param_3
)
{
	.reg .pred 	%p<4>;
	.reg .b32 	%r<9>;
	.reg .b32 	%f<4>;
	.reg .b64 	%rd<9>;

	ld.param.u64 	%rd1, [_Z15bias_add_kernelPfS_ii_param_0];
	ld.param.u64 	%rd2, [_Z15bias_add_kernelPfS_ii_param_1];
	ld.param.u32 	%r3, [_Z15bias_add_kernelPfS_ii_param_2];
	ld.param.u32 	%r2, [_Z15bias_add_kernelPfS_ii_param_3];
	mov.u32 	%r4, %ctaid.x;
	mov.u32 	%r5, %ntid.x;
	mov.u32 	%r6, %tid.x;
	mad.lo.s32 	%r1, %r4, %r5, %r6;
	div.s32 	%r7, %r1, %r2;
	setp.ge.s32 	%p1, %r7, %r3;
	setp.lt.s32 	%p2, %r2, 0;
	or.pred  	%p3, %p2, %p1;
	@%p3 bra 	$L__BB1_2;
	cvta.to.global.u64 	%rd3, %rd2;
	cvta.to.global.u64 	%rd4, %rd1;
	rem.s32 	%r8, %r1, %r2;
	mul.wide.s32 	%rd5, %r8, 4;
	add.s64 	%rd6, %rd3, %rd5;
	ld.global.f32 	%f1, [%rd6];
	mul.wide.s32 	%rd7, %r1, 4;
	add.s64 	%rd8, %rd4, %rd7;
	ld.global.f32 	%f2, [%rd8];
	add.f32 	%f3, %f1, %f2;
	st.global.f32 	[%rd8], %f3;
$L__BB1_2:
	ret;

}
	// .globl	_Z14softmax_kernelPfii
.visible .entry _Z14softmax_kernelPfii(
	.param .u64 .ptr .align 1 _Z14softmax_kernelPfii_param_0,
	.param .u32 _Z14softmax_kernelPfii_param_1,
	.param .u32 _Z14softmax_kernelPfii_param_2
)
{
	.reg .pred 	%p<29>;
	.reg .b32 	%r<111>;
	.reg .b32 	%f<393>;
	.reg .b64 	%rd<77>;

	ld.param.u64 	%rd17, [_Z14softmax_kernelPfii_param_0];
	ld.param.u32 	%r48, [_Z14softmax_kernelPfii_param_1];
	ld.param.u32 	%r47, [_Z14softmax_kernelPfii_param_2];
	cvta.to.global.u64 	%rd1, %rd17;
	mov.u32 	%r1, %ctaid.x;
	setp.ge.s32 	%p1, %r1, %r48;
	@%p1 bra 	$L__BB2_40;
	mul.lo.s32 	%r2, %r47, %r1;
	mul.wide.s32 	%rd18, %r2, 4;
	add.s64 	%rd19, %rd1, %rd18;
	ld.global.f32 	%f383, [%rd19];
	setp.lt.s32 	%p2, %r47, 2;
	@%p2 bra 	$L__BB2_15;
	add.s32 	%r3, %r47, -1;
	add.s32 	%r50, %r47, -2;
	and.b32  	%r4, %r3, 15;
	setp.lt.u32 	%p3, %r50, 15;
	mov.b32 	%r97, 1;
	@%p3 bra 	$L__BB2_6;
	and.b32  	%r52, %r3, -16;
	neg.s32 	%r101, %r52;
	add.s32 	%r53, %r2, 1;
	mul.wide.u32 	%rd20, %r53, 4;
	add.s64 	%rd21, %rd20, %rd1;
	add.s64 	%rd73, %rd21, 32;
	mov.b32 	%r100, 0;
$L__BB2_4:
	.pragma "nounroll";
	ld.global.f32 	%f28, [%rd73+-32];
	max.f32 	%f29, %f383, %f28;
	ld.global.f32 	%f30, [%rd73+-28];
	max.f32 	%f31, %f29, %f30;
	ld.global.f32 	%f32, [%rd73+-24];
	max.f32 	%f33, %f31, %f32;
	ld.global.f32 	%f34, [%rd73+-20];
	max.f32 	%f35, %f33, %f34;
	ld.global.f32 	%f36, [%rd73+-16];
	max.f32 	%f37, %f35, %f36;
	ld.global.f32 	%f38, [%rd73+-12];
	max.f32 	%f39, %f37, %f38;
	ld.global.f32 	%f40, [%rd73+-8];
	max.f32 	%f41, %f39, %f40;
	ld.global.f32 	%f42, [%rd73+-4];
	max.f32 	%f43, %f41, %f42;
	ld.global.f32 	%f44, [%rd73];
	max.f32 	%f45, %f43, %f44;
	ld.global.f32 	%f46, [%rd73+4];
	max.f32 	%f47, %f45, %f46;
	ld.global.f32 	%f48, [%rd73+8];
	max.f32 	%f49, %f47, %f48;
	ld.global.f32 	%f50, [%rd73+12];
	max.f32 	%f51, %f49, %f50;
	ld.global.f32 	%f52, [%rd73+16];
	max.f32 	%f53, %f51, %f52;
	ld.global.f32 	%f54, [%rd73+20];
	max.f32 	%f55, %f53, %f54;
	ld.global.f32 	%f56, [%rd73+24];
	max.f32 	%f57, %f55, %f56;
	ld.global.f32 	%f58, [%rd73+28];
	max.f32 	%f383, %f57, %f58;
	add.s32 	%r101, %r101, 16;
	add.s32 	%r100, %r100, 16;
	add.s64 	%rd73, %rd73, 64;
	setp.eq.s32 	%p4, %r101, 0;
	@%p4 bra 	$L__BB2_5;
	bra.uni 	$L__BB2_4;
$L__BB2_5:
	add.s32 	%r97, %r100, 1;
$L__BB2_6:
	setp.eq.s32 	%p5, %r4, 0;
	@%p5 bra 	$L__BB2_15;
	and.b32  	%r8, %r3, 7;
	setp.lt.u32 	%p6, %r4, 8;
	@%p6 bra 	$L__BB2_9;
	add.s32 	%r54, %r97, %r2;
	mul.wide.u32 	%rd22, %r54, 4;
	add.s64 	%rd23, %rd1, %rd22;
	ld.global.f32 	%f60, [%rd23];
	max.f32 	%f61, %f383, %f60;
	cvt.u64.u32 	%rd24, %r2;
	cvt.u64.u32 	%rd25, %r97;
	add.s64 	%rd26, %rd25, %rd24;
	shl.b64 	%rd27, %rd26, 2;
	add.s64 	%rd28, %rd1, %rd27;
	ld.global.f32 	%f62, [%rd28+4];
	max.f32 	%f63, %f61, %f62;
	ld.global.f32 	%f64, [%rd28+8];
	max.f32 	%f65, %f63, %f64;
	ld.global.f32 	%f66, [%rd28+12];
	max.f32 	%f67, %f65, %f66;
	ld.global.f32 	%f68, [%rd28+16];
	max.f32 	%f69, %f67, %f68;
	ld.global.f32 	%f70, [%rd28+20];
	max.f32 	%f71, %f69, %f70;
	ld.global.f32 	%f72, [%rd28+24];
	max.f32 	%f73, %f71, %f72;
	ld.global.f32 	%f74, [%rd28+28];
	max.f32 	%f383, %f73, %f74;
	add.s32 	%r97, %r97, 8;
$L__BB2_9:
	setp.eq.s32 	%p7, %r8, 0;
	@%p7 bra 	$L__BB2_15;
	and.b32  	%r11, %r3, 3;
	setp.lt.u32 	%p8, %r8, 4;
	@%p8 bra 	$L__BB2_12;
	add.s32 	%r55, %r97, %r2;
	mul.wide.u32 	%rd29, %r55, 4;
	add.s64 	%rd30, %rd1, %rd29;
	ld.global.f32 	%f76, [%rd30];
	max.f32 	%f77, %f383, %f76;
	cvt.u64.u32 	%rd31, %r2;
	cvt.u64.u32 	%rd32, %r97;
	add.s64 	%rd33, %rd32, %rd31;
	shl.b64 	%rd34, %rd33, 2;
	add.s64 	%rd35, %rd1, %rd34;
	ld.global.f32 	%f78, [%rd35+4];
	max.f32 	%f79, %f77, %f78;
	ld.global.f32 	%f80, [%rd35+8];
	max.f32 	%f81, %f79, %f80;
	ld.global.f32 	%f82, [%rd35+12];
	max.f32 	%f383, %f81, %f82;
	add.s32 	%r97, %r97, 4;
$L__BB2_12:
	setp.eq.s32 	%p9, %r11, 0;
	@%p9 bra 	$L__BB2_15;
	add.s32 	%r56, %r97, %r2;
	mul.wide.u32 	%rd36, %r56, 4;
	add.s64 	%rd72, %rd1, %rd36;
	neg.s32 	%r99, %r11;
$L__BB2_14:
	.pragma "nounroll";
	ld.global.f32 	%f83, [%rd72];
	max.f32 	%f383, %f383, %f83;
	add.s64 	%rd72, %rd72, 4;
	add.s32 	%r99, %r99, 1;
	setp.ne.s32 	%p10, %r99, 0;
	@%p10 bra 	$L__BB2_14;
$L__BB2_15:
	setp.lt.s32 	%p11, %r47, 1;
	mov.f32 	%f391, 0f00000000;
	@%p11 bra 	$L__BB2_27;
	and.b32  	%r17, %r47, 7;
	setp.lt.u32 	%p12, %r47, 8;
	mov.f32 	%f391, 0f00000000;
	mov.b32 	%r102, 0;
	@%p12 bra 	$L__BB2_19;
	and.b32  	%r102, %r47, 2147483640;
	neg.s32 	%r105, %r102;
	mul.wide.u32 	%rd37, %r2, 4;
	add.s64 	%rd38, %rd37, %rd1;
	add.s64 	%rd74, %rd38, 16;
	mov.f32 	%f391, 0f00000000;
$L__BB2_18:
	.pragma "nounroll";
	ld.global.f32 	%f88, [%rd74+-16];
	sub.f32 	%f89, %f88, %f383;
	fma.rn.f32 	%f90, %f89, 0f3BBB989D, 0f3F000000;
	cvt.sat.f32.f32 	%f91, %f90;
	mov.f32 	%f92, 0f4B400001;
	mov.f32 	%f93, 0f437C0000;
	fma.rm.f32 	%f94, %f91, %f93, %f92;
	add.f32 	%f95, %f94, 0fCB40007F;
	neg.f32 	%f96, %f95;
	fma.rn.f32 	%f97, %f89, 0f3FB8AA3B, %f96;
	fma.rn.f32 	%f98, %f89, 0f32A57060, %f97;
	mov.b32 	%r58, %f94;
	shl.b32 	%r59, %r58, 23;
	mov.b32 	%f99, %r59;
	ex2.approx.ftz.f32 	%f100, %f98;
	mul.f32 	%f101, %f100, %f99;
	st.global.f32 	[%rd74+-16], %f101;
	add.f32 	%f102, %f391, %f101;
	ld.global.f32 	%f103, [%rd74+-12];
	sub.f32 	%f104, %f103, %f383;
	fma.rn.f32 	%f105, %f104, 0f3BBB989D, 0f3F000000;
	cvt.sat.f32.f32 	%f106, %f105;
	fma.rm.f32 	%f107, %f106, %f93, %f92;
	add.f32 	%f108, %f107, 0fCB40007F;
	neg.f32 	%f109, %f108;
	fma.rn.f32 	%f110, %f104, 0f3FB8AA3B, %f109;
	fma.rn.f32 	%f111, %f104, 0f32A57060, %f110;
	mov.b32 	%r60, %f107;
	shl.b32 	%r61, %r60, 23;
	mov.b32 	%f112, %r61;
	ex2.approx.ftz.f32 	%f113, %f111;
	mul.f32 	%f114, %f113, %f112;
	st.global.f32 	[%rd74+-12], %f114;
	add.f32 	%f115, %f102, %f114;
	ld.global.f32 	%f116, [%rd74+-8];
	sub.f32 	%f117, %f116, %f383;
	fma.rn.f32 	%f118, %f117, 0f3BBB989D, 0f3F000000;
	cvt.sat.f32.f32 	%f119, %f118;
	fma.rm.f32 	%f120, %f119, %f93, %f92;
	add.f32 	%f121, %f120, 0fCB40007F;
	neg.f32 	%f122, %f121;
	fma.rn.f32 	%f123, %f117, 0f3FB8AA3B, %f122;
	fma.rn.f32 	%f124, %f117, 0f32A57060, %f123;
	mov.b32 	%r62, %f120;
	shl.b32 	%r63, %r62, 23;
	mov.b32 	%f125, %r63;
	ex2.approx.ftz.f32 	%f126, %f124;
	mul.f32 	%f127, %f126, %f125;
	st.global.f32 	[%rd74+-8], %f127;
	add.f32 	%f128, %f115, %f127;
	ld.global.f32 	%f129, [%rd74+-4];
	sub.f32 	%f130, %f129, %f383;
	fma.rn.f32 	%f131, %f130, 0f3BBB989D, 0f3F000000;
	cvt.sat.f32.f32 	%f132, %f131;
	fma.rm.f32 	%f133, %f132, %f93, %f92;
	add.f32 	%f134, %f133, 0fCB40007F;
	neg.f32 	%f135, %f134;
	fma.rn.f32 	%f136, %f130, 0f3FB8AA3B, %f135;
	fma.rn.f32 	%f137, %f130, 0f32A57060, %f136;
	mov.b32 	%r64, %f133;
	shl.b32 	%r65, %r64, 23;
	mov.b32 	%f138, %r65;
	ex2.approx.ftz.f32 	%f139, %f137;
	mul.f32 	%f140, %f139, %f138;
	st.global.f32 	[%rd74+-4], %f140;
	add.f32 	%f141, %f128, %f140;
	ld.global.f32 	%f142, [%rd74];
	sub.f32 	%f143, %f142, %f383;
	fma.rn.f32 	%f144, %f143, 0f3BBB989D, 0f3F000000;
	cvt.sat.f32.f32 	%f145, %f144;
	fma.rm.f32 	%f146, %f145, %f93, %f92;
	add.f32 	%f147, %f146, 0fCB40007F;
	neg.f32 	%f148, %f147;
	fma.rn.f32 	%f149, %f143, 0f3FB8AA3B, %f148;
	fma.rn.f32 	%f150, %f143, 0f32A57060, %f149;
	mov.b32 	%r66, %f146;
	shl.b32 	%r67, %r66, 23;
	mov.b32 	%f151, %r67;
	ex2.approx.ftz.f32 	%f152, %f150;
	mul.f32 	%f153, %f152, %f151;
	st.global.f32 	[%rd74], %f153;
	add.f32 	%f154, %f141, %f153;
	ld.global.f32 	%f155, [%rd74+4];
	sub.f32 	%f156, %f155, %f383;
	fma.rn.f32 	%f157, %f156, 0f3BBB989D, 0f3F000000;
	cvt.sat.f32.f32 	%f158, %f157;
	fma.rm.f32 	%f159, %f158, %f93, %f92;
	add.f32 	%f160, %f159, 0fCB40007F;
	neg.f32 	%f161, %f160;
	fma.rn.f32 	%f162, %f156, 0f3FB8AA3B, %f161;
	fma.rn.f32 	%f163, %f156, 0f32A57060, %f162;
	mov.b32 	%r68, %f159;
	shl.b32 	%r69, %r68, 23;
	mov.b32 	%f164, %r69;
	ex2.approx.ftz.f32 	%f165, %f163;
	mul.f32 	%f166, %f165, %f164;
	st.global.f32 	[%rd74+4], %f166;
	add.f32 	%f167, %f154, %f166;
	ld.global.f32 	%f168, [%rd74+8];
	sub.f32 	%f169, %f168, %f383;
	fma.rn.f32 	%f170, %f169, 0f3BBB989D, 0f3F000000;
	cvt.sat.f32.f32 	%f171, %f170;
	fma.rm.f32 	%f172, %f171, %f93, %f92;
	add.f32 	%f173, %f172, 0fCB40007F;
	neg.f32 	%f174, %f173;
	fma.rn.f32 	%f175, %f169, 0f3FB8AA3B, %f174;
	fma.rn.f32 	%f176, %f169, 0f32A57060, %f175;
	mov.b32 	%r70, %f172;
	shl.b32 	%r71, %r70, 23;
	mov.b32 	%f177, %r71;
	ex2.approx.ftz.f32 	%f178, %f176;
	mul.f32 	%f179, %f178, %f177;
	st.global.f32 	[%rd74+8], %f179;
	add.f32 	%f180, %f167, %f179;
	ld.global.f32 	%f181, [%rd74+12];
	sub.f32 	%f182, %f181, %f383;
	fma.rn.f32 	%f183, %f182, 0f3BBB989D, 0f3F000000;
	cvt.sat.f32.f32 	%f184, %f183;
	fma.rm.f32 	%f185, %f184, %f93, %f92;
	add.f32 	%f186, %f185, 0fCB40007F;
	neg.f32 	%f187, %f186;
	fma.rn.f32 	%f188, %f182, 0f3FB8AA3B, %f187;
	fma.rn.f32 	%f189, %f182, 0f32A57060, %f188;
	mov.b32 	%r72, %f185;
	shl.b32 	%r73, %r72, 23;
	mov.b32 	%f190, %r73;
	ex2.approx.ftz.f32 	%f191, %f189;
	mul.f32 	%f192, %f191, %f190;
	st.global.f32 	[%rd74+12], %f192;
	add.f32 	%f391, %f180, %f192;
	add.s32 	%r105, %r105, 8;
	add.s64 	%rd74, %rd74, 32;
	setp.eq.s32 	%p13, %r105, 0;
	@%p13 bra 	$L__BB2_19;
	bra.uni 	$L__BB2_18;
$L__BB2_19:
	setp.eq.s32 	%p14, %r17, 0;
	@%p14 bra 	$L__BB2_27;
	and.b32  	%r25, %r47, 3;
	setp.lt.u32 	%p15, %r17, 4;
	@%p15 bra 	$L__BB2_22;
	add.s32 	%r74, %r102, %r2;
	mul.wide.u32 	%rd39, %r74, 4;
	add.s64 	%rd40, %rd1, %rd39;
	ld.global.f32 	%f194, [%rd40];
	sub.f32 	%f195, %f194, %f383;
	fma.rn.f32 	%f196, %f195, 0f3BBB989D, 0f3F000000;
	cvt.sat.f32.f32 	%f197, %f196;
	mov.f32 	%f198, 0f4B400001;
	mov.f32 	%f199, 0f437C0000;
	fma.rm.f32 	%f200, %f197, %f199, %f198;
	add.f32 	%f201, %f200, 0fCB40007F;
	neg.f32 	%f202, %f201;
	fma.rn.f32 	%f203, %f195, 0f3FB8AA3B, %f202;
	fma.rn.f32 	%f204, %f195, 0f32A57060, %f203;
	mov.b32 	%r75, %f200;
	shl.b32 	%r76, %r75, 23;
	mov.b32 	%f205, %r76;
	ex2.approx.ftz.f32 	%f206, %f204;
	mul.f32 	%f207, %f206, %f205;
	st.global.f32 	[%rd40], %f207;
	add.f32 	%f208, %f391, %f207;
	cvt.u64.u32 	%rd41, %r2;
	cvt.u64.u32 	%rd42, %r102;
	add.s64 	%rd43, %rd42, %rd41;
	shl.b64 	%rd44, %rd43, 2;
	add.s64 	%rd45, %rd1, %rd44;
	ld.global.f32 	%f209, [%rd45+4];
	sub.f32 	%f210, %f209, %f383;
	fma.rn.f32 	%f211, %f210, 0f3BBB989D, 0f3F000000;
	cvt.sat.f32.f32 	%f212, %f211;
	fma.rm.f32 	%f213, %f212, %f199, %f198;
	add.f32 	%f214, %f213, 0fCB40007F;
	neg.f32 	%f215, %f214;
	fma.rn.f32 	%f216, %f210, 0f3FB8AA3B, %f215;
	fma.rn.f32 	%f217, %f210, 0f32A57060, %f216;
	mov.b32 	%r77, %f213;
	shl.b32 	%r78, %r77, 23;
	mov.b32 	%f218, %r78;
	ex2.approx.ftz.f32 	%f219, %f217;
	mul.f32 	%f220, %f219, %f218;
	st.global.f32 	[%rd45+4], %f220;
	add.f32 	%f221, %f208, %f220;
	ld.global.f32 	%f222, [%rd45+8];
	sub.f32 	%f223, %f222, %f383;
	fma.rn.f32 	%f224, %f223, 0f3BBB989D, 0f3F000000;
	cvt.sat.f32.f32 	%f225, %f224;
	fma.rm.f32 	%f226, %f225, %f199, %f198;
	add.f32 	%f227, %f226, 0fCB40007F;
	neg.f32 	%f228, %f227;
	fma.rn.f32 	%f229, %f223, 0f3FB8AA3B, %f228;
	fma.rn.f32 	%f230, %f223, 0f32A57060, %f229;
	mov.b32 	%r79, %f226;
	shl.b32 	%r80, %r79, 23;
	mov.b32 	%f231, %r80;
	ex2.approx.ftz.f32 	%f232, %f230;
	mul.f32 	%f233, %f232, %f231;
	st.global.f32 	[%rd45+8], %f233;
	add.f32 	%f234, %f221, %f233;
	ld.global.f32 	%f235, [%rd45+12];
	sub.f32 	%f236, %f235, %f383;
	fma.rn.f32 	%f237, %f236, 0f3BBB989D, 0f3F000000;
	cvt.sat.f32.f32 	%f238, %f237;
	fma.rm.f32 	%f239, %f238, %f199, %f198;
	add.f32 	%f240, %f239, 0fCB40007F;
	neg.f32 	%f241, %f240;
	fma.rn.f32 	%f242, %f236, 0f3FB8AA3B, %f241;
	fma.rn.f32 	%f243, %f236, 0f32A57060, %f242;
	mov.b32 	%r81, %f239;
	shl.b32 	%r82, %r81, 23;
	mov.b32 	%f244, %r82;
	ex2.approx.ftz.f32 	%f245, %f243;
	mul.f32 	%f246, %f245, %f244;
	st.global.f32 	[%rd45+12], %f246;
	add.f32 	%f391, %f234, %f246;
	add.s32 	%r102, %r102, 4;
$L__BB2_22:
	setp.eq.s32 	%p16, %r25, 0;
	@%p16 bra 	$L__BB2_27;
	setp.eq.s32 	%p17, %r25, 1;
	@%p17 bra 	$L__BB2_25;
	add.s32 	%r83, %r102, %r2;
	mul.wide.u32 	%rd46, %r83, 4;
	add.s64 	%rd47, %rd1, %rd46;
	ld.global.f32 	%f248, [%rd47];
	sub.f32 	%f249, %f248, %f383;
	fma.rn.f32 	%f250, %f249, 0f3BBB989D, 0f3F000000;
	cvt.sat.f32.f32 	%f251, %f250;
	mov.f32 	%f252, 0f4B400001;
	mov.f32 	%f253, 0f437C0000;
	fma.rm.f32 	%f254, %f251, %f253, %f252;
	add.f32 	%f255, %f254, 0fCB40007F;
	neg.f32 	%f256, %f255;
	fma.rn.f32 	%f257, %f249, 0f3FB8AA3B, %f256;
	fma.rn.f32 	%f258, %f249, 0f32A57060, %f257;
	mov.b32 	%r84, %f254;
	shl.b32 	%r85, %r84, 23;
	mov.b32 	%f259, %r85;
	ex2.approx.ftz.f32 	%f260, %f258;
	mul.f32 	%f261, %f260, %f259;
	st.global.f32 	[%rd47], %f261;
	add.f32 	%f262, %f391, %f261;
	cvt.u64.u32 	%rd48, %r2;
	cvt.u64.u32 	%rd49, %r102;
	add.s64 	%rd50, %rd49, %rd48;
	shl.b64 	%rd51, %rd50, 2;
	add.s64 	%rd52, %rd1, %rd51;
	ld.global.f32 	%f263, [%rd52+4];
	sub.f32 	%f264, %f263, %f383;
	fma.rn.f32 	%f265, %f264, 0f3BBB989D, 0f3F000000;
	cvt.sat.f32.f32 	%f266, %f265;
	fma.rm.f32 	%f267, %f266, %f253, %f252;
	add.f32 	%f268, %f267, 0fCB40007F;
	neg.f32 	%f269, %f268;
	fma.rn.f32 	%f270, %f264, 0f3FB8AA3B, %f269;
	fma.rn.f32 	%f271, %f264, 0f32A57060, %f270;
	mov.b32 	%r86, %f267;
	shl.b32 	%r87, %r86, 23;
	mov.b32 	%f272, %r87;
	ex2.approx.ftz.f32 	%f273, %f271;
	mul.f32 	%f274, %f273, %f272;
	st.global.f32 	[%rd52+4], %f274;
	add.f32 	%f391, %f262, %f274;
	add.s32 	%r102, %r102, 2;
$L__BB2_25:
	and.b32  	%r88, %r47, 1;
	setp.eq.b32 	%p18, %r88, 1;
	not.pred 	%p19, %p18;
	@%p19 bra 	$L__BB2_27;
	add.s32 	%r89, %r102, %r2;
	mul.wide.u32 	%rd53, %r89, 4;
	add.s64 	%rd54, %rd1, %rd53;
	ld.global.f32 	%f275, [%rd54];
	sub.f32 	%f276, %f275, %f383;
	fma.rn.f32 	%f277, %f276, 0f3BBB989D, 0f3F000000;
	cvt.sat.f32.f32 	%f278, %f277;
	mov.f32 	%f279, 0f4B400001;
	mov.f32 	%f280, 0f437C0000;
	fma.rm.f32 	%f281, %f278, %f280, %f279;
	add.f32 	%f282, %f281, 0fCB40007F;
	neg.f32 	%f283, %f282;
	fma.rn.f32 	%f284, %f276, 0f3FB8AA3B, %f283;
	fma.rn.f32 	%f285, %f276, 0f32A57060, %f284;
	mov.b32 	%r90, %f281;
	shl.b32 	%r91, %r90, 23;
	mov.b32 	%f286, %r91;
	ex2.approx.ftz.f32 	%f287, %f285;
	mul.f32 	%f288, %f287, %f286;
	st.global.f32 	[%rd54], %f288;
	add.f32 	%f391, %f391, %f288;
$L__BB2_27:
	setp.lt.s32 	%p20, %r47, 1;
	@%p20 bra 	$L__BB2_40;
	and.b32  	%r30, %r47, 15;
	setp.lt.u32 	%p21, %r47, 16;
	mov.b32 	%r107, 0;
	@%p21 bra 	$L__BB2_31;
	and.b32  	%r107, %r47, 2147483632;
	neg.s32 	%r106, %r107;
	mul.wide.u32 	%rd55, %r2, 4;
	add.s64 	%rd56, %rd55, %rd1;
	add.s64 	%rd75, %rd56, 32;
$L__BB2_30:
	.pragma "nounroll";
	ld.global.f32 	%f289, [%rd75+-32];
	div.rn.f32 	%f290, %f289, %f391;
	max.f32 	%f291, %f290, 0f33D6BF95;
	st.global.f32 	[%rd75+-32], %f291;
	ld.global.f32 	%f292, [%rd75+-28];
	div.rn.f32 	%f293, %f292, %f391;
	max.f32 	%f294, %f293, 0f33D6BF95;
	st.global.f32 	[%rd75+-28], %f294;
	ld.global.f32 	%f295, [%rd75+-24];
	div.rn.f32 	%f296, %f295, %f391;
	max.f32 	%f297, %f296, 0f33D6BF95;
	st.global.f32 	[%rd75+-24], %f297;
	ld.global.f32 	%f298, [%rd75+-20];
	div.rn.f32 	%f299, %f298, %f391;
	max.f32 	%f300, %f299, 0f33D6BF95;
	st.global.f32 	[%rd75+-20], %f300;
	ld.global.f32 	%f301, [%rd75+-16];
	div.rn.f32 	%f302, %f301, %f391;
	max.f32 	%f303, %f302, 0f33D6BF95;
	st.global.f32 	[%rd75+-16], %f303;
	ld.global.f32 	%f304, [%rd75+-12];
	div.rn.f32 	%f305, %f304, %f391;
	max.f32 	%f306, %f305, 0f33D6BF95;
	st.global.f32 	[%rd75+-12], %f306;
	ld.global.f32 	%f307, [%rd75+-8];
	div.rn.f32 	%f308, %f307, %f391;
	max.f32 	%f309, %f308, 0f33D6BF95;
	st.global.f32 	[%rd75+-8], %f309;
	ld.global.f32 	%f310, [%rd75+-4];
	div.rn.f32 	%f311, %f310, %f391;
	max.f32 	%f312, %f311, 0f33D6BF95;
	st.global.f32 	[%rd75+-4], %f312;
	ld.global.f32 	%f313, [%rd75];
	div.rn.f32 	%f314, %f313, %f391;
	max.f32 	%f315, %f314, 0f33D6BF95;
	st.global.f32 	[%rd75], %f315;
	ld.global.f32 	%f316, [%rd75+4];
	div.rn.f32 	%f317, %f316, %f391;
	max.f32 	%f318, %f317, 0f33D6BF95;
	st.global.f32 	[%rd75+4], %f318;
	ld.global.f32 	%f319, [%rd75+8];
	div.rn.f32 	%f320, %f319, %f391;
	max.f32 	%f321, %f320, 0f33D6BF95;
	st.global.f32 	[%rd75+8], %f321;
	ld.global.f32 	%f322, [%rd75+12];
	div.rn.f32 	%f323, %f322, %f391;
	max.f32 	%f324, %f323, 0f33D6BF95;
	st.global.f32 	[%rd75+12], %f324;
	ld.global.f32 	%f325, [%rd75+16];
	div.rn.f32 	%f326, %f325, %f391;
	max.f32 	%f327, %f326, 0f33D6BF95;
	st.global.f32 	[%rd75+16], %f327;
	ld.global.f32 	%f328, [%rd75+20];
	div.rn.f32 	%f329, %f328, %f391;
	max.f32 	%f330, %f329, 0f33D6BF95;
	st.global.f32 	[%rd75+20], %f330;
	ld.global.f32 	%f331, [%rd75+24];
	div.rn.f32 	%f332, %f331, %f391;
	max.f32 	%f333, %f332, 0f33D6BF95;
	st.global.f32 	[%rd75+24], %f333;
	ld.global.f32 	%f334, [%rd75+28];
	div.rn.f32 	%f335, %f334, %f391;
	max.f32 	%f336, %f335, 0f33D6BF95;
	st.global.f32 	[%rd75+28], %f336;
	add.s32 	%r106, %r106, 16;
	add.s64 	%rd75, %rd75, 64;
	setp.ne.s32 	%p22, %r106, 0;
	@%p22 bra 	$L__BB2_30;
$L__BB2_31:
	setp.eq.s32 	%p23, %r30, 0;
	@%p23 bra 	$L__BB2_40;
	and.b32  	%r38, %r47, 7;
	setp.lt.u32 	%p24, %r30, 8;
	@%p24 bra 	$L__BB2_34;
	add.s32 	%r93, %r107, %r2;
	mul.wide.u32 	%rd57, %r93, 4;
	add.s64 	%rd58, %rd1, %rd57;
	ld.global.f32 	%f337, [%rd58];
	div.rn.f32 	%f338, %f337, %f391;
	max.f32 	%f339, %f338, 0f33D6BF95;
	st.global.f32 	[%rd58], %f339;
	cvt.u64.u32 	%rd59, %r2;
	cvt.u64.u32 	%rd60, %r107;
	add.s64 	%rd61, %rd60, %rd59;
	shl.b64 	%rd62, %rd61, 2;
	add.s64 	%rd63, %rd1, %rd62;
	ld.global.f32 	%f340, [%rd63+4];
	div.rn.f32 	%f341, %f340, %f391;
	max.f32 	%f342, %f341, 0f33D6BF95;
	st.global.f32 	[%rd63+4], %f342;
	ld.global.f32 	%f343, [%rd63+8];
	div.rn.f32 	%f344, %f343, %f391;
	max.f32 	%f345, %f344, 0f33D6BF95;
	st.global.f32 	[%rd63+8], %f345;
	ld.global.f32 	%f346, [%rd63+12];
	div.rn.f32 	%f347, %f346, %f391;
	max.f32 	%f348, %f347, 0f33D6BF95;
	st.global.f32 	[%rd63+12], %f348;
	ld.global.f32 	%f349, [%rd63+16];
	div.rn.f32 	%f350, %f349, %f391;
	max.f32 	%f351, %f350, 0f33D6BF95;
	st.global.f32 	[%rd63+16], %f351;
	ld.global.f32 	%f352, [%rd63+20];
	div.rn.f32 	%f353, %f352, %f391;
	max.f32 	%f354, %f353, 0f33D6BF95;
	st.global.f32 	[%rd63+20], %f354;
	ld.global.f32 	%f355, [%rd63+24];
	div.rn.f32 	%f356, %f355, %f391;
	max.f32 	%f357, %f356, 0f33D6BF95;
	st.global.f32 	[%rd63+24], %f357;
	ld.global.f32 	%f358, [%rd63+28];
	div.rn.f32 	%f359, %f358, %f391;
	max.f32 	%f360, %f359, 0f33D6BF95;
	st.global.f32 	[%rd63+28], %f360;
	add.s32 	%r107, %r107, 8;
$L__BB2_34:
	setp.eq.s32 	%p25, %r38, 0;
	@%p25 bra 	$L__BB2_40;
	and.b32  	%r41, %r47, 3;
	setp.lt.u32 	%p26, %r38, 4;
	@%p26 bra 	$L__BB2_37;
	add.s32 	%r94, %r107, %r2;
	mul.wide.u32 	%rd64, %r94, 4;
	add.s64 	%rd65, %rd1, %rd64;
	ld.global.f32 	%f361, [%rd65];
	div.rn.f32 	%f362, %f361, %f391;
	max.f32 	%f363, %f362, 0f33D6BF95;
	st.global.f32 	[%rd65], %f363;
	cvt.u64.u32 	%rd66, %r2;
	cvt.u64.u32 	%rd67, %r107;
	add.s64 	%rd68, %rd67, %rd66;
	shl.b64 	%rd69, %rd68, 2;
	add.s64 	%rd70, %rd1, %rd69;
	ld.global.f32 	%f364, [%rd70+4];
	div.rn.f32 	%f365, %f364, %f391;
	max.f32 	%f366, %f365, 0f33D6BF95;
	st.global.f32 	[%rd70+4], %f366;
	ld.global.f32 	%f367, [%rd70+8];
	div.rn.f32 	%f368, %f367, %f391;
	max.f32 	%f369, %f368, 0f33D6BF95;
	st.global.f32 	[%rd70+8], %f369;
	ld.global.f32 	%f370, [%rd70+12];
	div.rn.f32 	%f371, %f370, %f391;
	max.f32 	%f372, %f371, 0f33D6BF95;
	st.global.f32 	[%rd70+12], %f372;
	add.s32 	%r107, %r107, 4;
$L__BB2_37:
	setp.eq.s32 	%p27, %r41, 0;
	@%p27 bra 	$L__BB2_40;
	add.s32 	%r95, %r107, %r2;
	mul.wide.u32 	%rd71, %r95, 4;
	add.s64 	%rd76, %rd1, %rd71;
	neg.s32 	%r110, %r41;
$L__BB2_39:
	.pragma "nounroll";
	ld.global.f32 	%f373, [%rd76];
	div.rn.f32 	%f374, %f373, %f391;
	max.f32 	%f375, %f374, 0f33D6BF95;
	st.global.f32 	[%rd76], %f375;
	add.s64 	%rd76, %rd76, 4;
	add.s32 	%r110, %r110, 1;
	setp.ne.s32 	%p28, %r110, 0;
	@%p28 bra 	$L__BB2_39;
$L__BB2_40:
	ret;

}
	// .globl	_Z23compute_output_gradientPfPiS_ii
.visible .entry _Z23compute_output_gradientPfPiS_ii(
	.param .u64 .ptr .align 1 _Z23compute_output_gradientPfPiS_ii_param_0,
	.param .u64 .ptr .align 1 _Z23compute_output_gradientPfPiS_ii_param_1,
	.param .u64 .ptr .align 1 _Z23compute_output_gradientPfPiS_ii_param_2,
	.param .u32 _Z23compute_output_gradientPfPiS_ii_param_3,
	.param .u32 _Z23compute_output_gradientPfPiS_ii_param_4
)
{
	.reg .pred 	%p<5>;
	.reg .b32 	%r<10>;
	.reg .b32 	%f<3>;
	.reg .b64 	%rd<12>;

	ld.param.u64 	%rd2, [_Z23compute_output_gradientPfPiS_ii_param_0];
	ld.param.u64 	%rd3, [_Z23compute_output_gradientPfPiS_ii_param_1];
	ld.param.u64 	%rd4, [_Z23compute_output_gradientPfPiS_ii_param_2];
	ld.param.u32 	%r3, [_Z23compute_output_gradientPfPiS_ii_param_3];
	ld.param.u32 	%r4, [_Z23compute_output_gradientPfPiS_ii_param_4];
	mov.u32 	%r5, %ctaid.x;
	mov.u32 	%r6, %ntid.x;
	mov.u32 	%r7, %tid.x;
	mad.lo.s32 	%r1, %r5, %r6, %r7;
	mov.u32 	%r2, %ctaid.y;
	setp.ge.s32 	%p1, %r1, %r3;
	setp.ge.s32 	%p2, %r2, %r4;
	or.pred  	%p3, %p1, %p2;
	@%p3 bra 	$L__BB3_3;
	cvta.to.global.u64 	%rd5, %rd4;
	cvta.to.global.u64 	%rd6, %rd2;
	cvta.to.global.u64 	%rd7, %rd3;
	mad.lo.s32 	%r8, %r3, %r2, %r1;
	mul.wide.s32 	%rd8, %r8, 4;
	add.s64 	%rd9, %rd6, %rd8;
	ld.global.f32 	%f1, [%rd9];
	add.s64 	%rd1, %rd5, %rd8;
	st.global.f32 	[%rd1], %f1;
	mul.wide.u32 	%rd10, %r2, 4;
	add.s64 	%rd11, %rd7, %rd10;
	ld.global.u32 	%r9, [%rd11];
	setp.ne.s32 	%p4, %r1, %r9;
	@%p4 bra 	$L__BB3_3;
	add.f32 	%f2, %f1, 0fBF800000;
	st.global.f32 	[%rd1], %f2;
$L__BB3_3:
	ret;

}
	// .globl	_Z21compute_bias_gradientPfS_ii
.visible .entry _Z21compute_bias_gradientPfS_ii(
	.param .u64 .ptr .align 1 _Z21compute_bias_gradientPfS_ii_param_0,
	.param .u64 .ptr .align 1 _Z21compute_bias_gradientPfS_ii_param_1,
	.param .u32 _Z21compute_bias_gradientPfS_ii_param_2,
	.param .u32 _Z21compute_bias_gradientPfS_ii_param_3
)
{
	.reg .pred 	%p<11>;
	.reg .b32 	%r<38>;
	.reg .b32 	%f<83>;
	.reg .b64 	%rd<43>;

	ld.param.u64 	%rd2, [_Z21compute_bias_gradientPfS_ii_param_0];
	ld.param.u64 	%rd3, [_Z21compute_bias_gradientPfS_ii_param_1];
	ld.param.u32 	%r23, [_Z21compute_bias_gradientPfS_ii_param_2];
	ld.param.u32 	%r24, [_Z21compute_bias_gradientPfS_ii_param_3];
	cvta.to.global.u64 	%rd1, %rd3;
	mov.u32 	%r25, %ctaid.x;
	mov.u32 	%r26, %ntid.x;
	mov.u32 	%r27, %tid.x;
	mad.lo.s32 	%r1, %r25, %r26, %r27;
	setp.ge.s32 	%p1, %r1, %r23;
	@%p1 bra 	$L__BB4_15;
	setp.lt.s32 	%p2, %r24, 1;
	mov.f32 	%f82, 0f00000000;
	@%p2 bra 	$L__BB4_14;
	and.b32  	%r2, %r24, 15;
	setp.lt.u32 	%p3, %r24, 16;
	mov.f32 	%f82, 0f00000000;
	mov.b32 	%r34, 0;
	@%p3 bra 	$L__BB4_5;
	and.b32  	%r34, %r24, 2147483632;
	neg.s32 	%r32, %r34;
	shl.b32 	%r5, %r23, 4;
	mov.f32 	%f82, 0f00000000;
	mul.wide.s32 	%rd6, %r23, 4;
	mov.u32 	%r31, %r1;
$L__BB4_4:
	.pragma "nounroll";
	mul.wide.s32 	%rd4, %r31, 4;
	add.s64 	%rd5, %rd1, %rd4;
	ld.global.f32 	%f18, [%rd5];
	add.f32 	%f19, %f82, %f18;
	add.s64 	%rd7, %rd5, %rd6;
	ld.global.f32 	%f20, [%rd7];
	add.f32 	%f21, %f19, %f20;
	add.s64 	%rd8, %rd7, %rd6;
	ld.global.f32 	%f22, [%rd8];
	add.f32 	%f23, %f21, %f22;
	add.s64 	%rd9, %rd8, %rd6;
	ld.global.f32 	%f24, [%rd9];
	add.f32 	%f25, %f23, %f24;
	add.s64 	%rd10, %rd9, %rd6;
	ld.global.f32 	%f26, [%rd10];
	add.f32 	%f27, %f25, %f26;
	add.s64 	%rd11, %rd10, %rd6;
	ld.global.f32 	%f28, [%rd11];
	add.f32 	%f29, %f27, %f28;
	add.s64 	%rd12, %rd11, %rd6;
	ld.global.f32 	%f30, [%rd12];
	add.f32 	%f31, %f29, %f30;
	add.s64 	%rd13, %rd12, %rd6;
	ld.global.f32 	%f32, [%rd13];
	add.f32 	%f33, %f31, %f32;
	add.s64 	%rd14, %rd13, %rd6;
	ld.global.f32 	%f34, [%rd14];
	add.f32 	%f35, %f33, %f34;
	add.s64 	%rd15, %rd14, %rd6;
	ld.global.f32 	%f36, [%rd15];
	add.f32 	%f37, %f35, %f36;
	add.s64 	%rd16, %rd15, %rd6;
	ld.global.f32 	%f38, [%rd16];
	add.f32 	%f39, %f37, %f38;
	add.s64 	%rd17, %rd16, %rd6;
	ld.global.f32 	%f40, [%rd17];
	add.f32 	%f41, %f39, %f40;
	add.s64 	%rd18, %rd17, %rd6;
	ld.global.f32 	%f42, [%rd18];
	add.f32 	%f43, %f41, %f42;
	add.s64 	%rd19, %rd18, %rd6;
	ld.global.f32 	%f44, [%rd19];
	add.f32 	%f45, %f43, %f44;
	add.s64 	%rd20, %rd19, %rd6;
	ld.global.f32 	%f46, [%rd20];
	add.f32 	%f47, %f45, %f46;
	add.s64 	%rd21, %rd20, %rd6;
	ld.global.f32 	%f48, [%rd21];
	add.f32 	%f82, %f47, %f48;
	add.s32 	%r32, %r32, 16;
	add.s32 	%r31, %r31, %r5;
	setp.ne.s32 	%p4, %r32, 0;
	@%p4 bra 	$L__BB4_4;
$L__BB4_5:
	setp.eq.s32 	%p5, %r2, 0;
	@%p5 bra 	$L__BB4_14;
	and.b32  	%r11, %r24, 7;
	setp.lt.u32 	%p6, %r2, 8;
	@%p6 bra 	$L__BB4_8;
	mad.lo.s32 	%r29, %r34, %r23, %r1;
	mul.wide.s32 	%rd22, %r29, 4;
	add.s64 	%rd23, %rd1, %rd22;
	ld.global.f32 	%f50, [%rd23];
	add.f32 	%f51, %f82, %f50;
	mul.wide.s32 	%rd24, %r23, 4;
	add.s64 	%rd25, %rd23, %rd24;
	ld.global.f32 	%f52, [%rd25];
	add.f32 	%f53, %f51, %f52;
	add.s64 	%rd26, %rd25, %rd24;
	ld.global.f32 	%f54, [%rd26];
	add.f32 	%f55, %f53, %f54;
	add.s64 	%rd27, %rd26, %rd24;
	ld.global.f32 	%f56, [%rd27];
	add.f32 	%f57, %f55, %f56;
	add.s64 	%rd28, %rd27, %rd24;
	ld.global.f32 	%f58, [%rd28];
	add.f32 	%f59, %f57, %f58;
	add.s64 	%rd29, %rd28, %rd24;
	ld.global.f32 	%f60, [%rd29];
	add.f32 	%f61, %f59, %f60;
	add.s64 	%rd30, %rd29, %rd24;
	ld.global.f32 	%f62, [%rd30];
	add.f32 	%f63, %f61, %f62;
	add.s64 	%rd31, %rd30, %rd24;
	ld.global.f32 	%f64, [%rd31];
	add.f32 	%f82, %f63, %f64;
	add.s32 	%r34, %r34, 8;
$L__BB4_8:
	setp.eq.s32 	%p7, %r11, 0;
	@%p7 bra 	$L__BB4_14;
	and.b32  	%r14, %r24, 3;
	setp.lt.u32 	%p8, %r11, 4;
	@%p8 bra 	$L__BB4_11;
	mad.lo.s32 	%r30, %r34, %r23, %r1;
	mul.wide.s32 	%rd32, %r30, 4;
	add.s64 	%rd33, %rd1, %rd32;
	ld.global.f32 	%f66, [%rd33];
	add.f32 	%f67, %f82, %f66;
	mul.wide.s32 	%rd34, %r23, 4;
	add.s64 	%rd35, %rd33, %rd34;
	ld.global.f32 	%f68, [%rd35];
	add.f32 	%f69, %f67, %f68;
	add.s64 	%rd36, %rd35, %rd34;
	ld.global.f32 	%f70, [%rd36];
	add.f32 	%f71, %f69, %f70;
	add.s64 	%rd37, %rd36, %rd34;
	ld.global.f32 	%f72, [%rd37];
	add.f32 	%f82, %f71, %f72;
	add.s32 	%r34, %r34, 4;
$L__BB4_11:
	setp.eq.s32 	%p9, %r14, 0;
	@%p9 bra 	$L__BB4_14;
	mad.lo.s32 	%r37, %r34, %r23, %r1;
	neg.s32 	%r36, %r14;
$L__BB4_13:
	.pragma "nounroll";
	mul.wide.s32 	%rd38, %r37, 4;
	add.s64 	%rd39, %rd1, %rd38;
	ld.global.f32 	%f73, [%rd39];
	add.f32 	%f82, %f82, %f73;
	add.s32 	%r37, %r37, %r23;
	add.s32 	%r36, %r36, 1;
	setp.ne.s32 	%p10, %r36, 0;
	@%p10 bra 	$L__BB4_13;
$L__BB4_14:
	cvta.to.global.u64 	%rd40, %rd2;
	mul.wide.s32 	%rd41, %r1, 4;
	add.s64 	%rd42, %rd40, %rd41;
	st.global.f32 	[%rd42], %f82;
$L__BB4_15:
	ret;

}
	// .globl	_Z21update_weights_kernelPfS_if
.visible .entry _Z21update_weights_kernelPfS_if(
	.param .u64 .ptr .align 1 _Z21update_weights_kernelPfS_if_param_0,
	.param .u64 .ptr .align 1 _Z21update_weights_kernelPfS_if_param_1,
	.param .u32 _Z21update_weights_kernelPfS_if_param_2,
	.param .f32 _Z21update_weights_kernelPfS_if_param_3
)
{
	.reg .pred 	%p<2>;
	.reg .b32 	%r<6>;
	.reg .b32 	%f<6>;
	.reg .b64 	%rd<8>;

	ld.param.u64 	%rd1, [_Z21update_weights_kernelPfS_if_param_0];
	ld.param.u64 	%rd2, [_Z21update_weights_kernelPfS_if_param_1];
	ld.param.u32 	%r2, [_Z21update_weights_kernelPfS_if_param_2];
	ld.param.f32 	%f1, [_Z21update_weights_kernelPfS_if_param_3];
	mov.u32 	%r3, %ctaid.x;
	mov.u32 	%r4, %ntid.x;
	mov.u32 	%r5, %tid.x;
	mad.lo.s32 	%r1, %r3, %r4, %r5;
	setp.ge.s32 	%p1, %r1, %r2;
	@%p1 bra 	$L__BB5_2;
	cvta.to.global.u64 	%rd3, %rd2;
	cvta.to.global.u64 	%rd4, %rd1;
	mul.wide.s32 	%rd5, %r1, 4;
	add.s64 	%rd6, %rd3, %rd5;
	ld.global.f32 	%f2, [%rd6];
	mul.f32 	%f3, %f1, %f2;
	add.s64 	%rd7, %rd4, %rd5;
	ld.global.f32 	%f4, [%rd7];
	sub.f32 	%f5, %f4, %f3;
	st.global.f32 	[%rd7], %f5;
$L__BB5_2:
	ret;

}
	// .globl	_Z18save_hidden_valuesPfS_i
.visible .entry _Z18save_hidden_valuesPfS_i(
	.param .u64 .ptr .align 1 _Z18save_hidden_valuesPfS_i_param_0,
	.param .u64 .ptr .align 1 _Z18save_hidden_valuesPfS_i_param_1,
	.param .u32 _Z18save_hidden_valuesPfS_i_param_2
)
{
	.reg .pred 	%p<2>;
	.reg .b32 	%r<6>;
	.reg .b32 	%f<2>;
	.reg .b64 	%rd<8>;

	ld.param.u64 	%rd1, [_Z18save_hidden_valuesPfS_i_param_0];
	ld.param.u64 	%rd2, [_Z18save_hidden_valuesPfS_i_param_1];
	ld.param.u32 	%r2, [_Z18save_hidden_valuesPfS_i_param_2];
	mov.u32 	%r3, %ctaid.x;
	mov.u32 	%r4, %ntid.x;
	mov.u32 	%r5, %tid.x;
	mad.lo.s32 	%r1, %r3, %r4, %r5;
	setp.ge.s32 	%p1, %r1, %r2;
	@%p1 bra 	$L__BB6_2;
	cvta.to.global.u64 	%rd3, %rd2;
	cvta.to.global.u64 	%rd4, %rd1;
	mul.wide.s32 	%rd5, %r1, 4;
	add.s64 	%rd6, %rd3, %rd5;
	ld.global.f32 	%f1, [%rd6];
	add.s64 	%rd7, %rd4, %rd5;
	st.global.f32 	[%rd7], %f1;
$L__BB6_2:
	ret;

}
	// .globl	_Z21apply_relu_derivativePfS_i
.visible .entry _Z21apply_relu_derivativePfS_i(
	.param .u64 .ptr .align 1 _Z21apply_relu_derivativePfS_i_param_0,
	.param .u64 .ptr .align 1 _Z21apply_relu_derivativePfS_i_param_1,
	.param .u32 _Z21apply_relu_derivativePfS_i_param_2
)
{
	.reg .pred 	%p<3>;
	.reg .b32 	%r<6>;
	.reg .b32 	%f<5>;
	.reg .b64 	%rd<8>;

	ld.param.u64 	%rd1, [_Z21apply_relu_derivativePfS_i_param_0];
	ld.param.u64 	%rd2, [_Z21apply_relu_derivativePfS_i_param_1];
	ld.param.u32 	%r2, [_Z21apply_relu_derivativePfS_i_param_2];
	mov.u32 	%r3, %ctaid.x;
	mov.u32 	%r4, %ntid.x;
	mov.u32 	%r5, %tid.x;
	mad.lo.s32 	%r1, %r3, %r4, %r5;
	setp.ge.s32 	%p1, %r1, %r2;
	@%p1 bra 	$L__BB7_2;
	cvta.to.global.u64 	%rd3, %rd2;
	cvta.to.global.u64 	%rd4, %rd1;
	mul.wide.s32 	%rd5, %r1, 4;
	add.s64 	%rd6, %rd3, %rd5;
	ld.global.f32 	%f1, [%rd6];
	setp.gt.f32 	%p2, %f1, 0f00000000;
	selp.f32 	%f2, 0f3F800000, 0f00000000, %p2;
	add.s64 	%rd7, %rd4, %rd5;
	ld.global.f32 	%f3, [%rd7];
	mul.f32 	%f4, %f3, %f2;
	st.global.f32 	[%rd7], %f4;
$L__BB7_2:
	ret;

}


// ===== COMPILED SASS (sm_100) =====

	.target	sm_100

	.elftype	@"ET_EXEC"


//--------------------- .note.nv.tkinfo           --------------------------
	.section	.note.nv.tkinfo,"",@"SHT_NOTE"
	.sectionflags	@"SHF_NOTE_NV_TKINFO"
	.tkinfo
        /*0018*/ 	.word	0x00000002
        /*0030*/ 	.string	""
        /*0030*/ 	.string	"ptxas"
        /*0030*/ 	.string	"Cuda compilation tools, release 13.0, V13.0.88"
        /*0030*/ 	.string	"Build cuda_13.0.r13.0/compiler.36424714_0"
        /*0030*/ 	.string	"-arch sm_100 -m 64 "



//--------------------- .note.nv.cuinfo           --------------------------
	.section	.note.nv.cuinfo,"",@"SHT_NOTE"
	.sectionflags	@"SHF_NOTE_NV_CUINFO"
        /*0018*/ 	.short	0x0002
        /*001a*/ 	.short	0x0064
        /*001c*/ 	.short	0x0082
	.zero		2


//--------------------- .nv.info                  --------------------------
	.section	.nv.info,"",@"SHT_CUDA_INFO"
	.align	4


	//----- nvinfo : EIATTR_REGCOUNT
	.align		4
        /*0000*/ 	.byte	0x04, 0x2f
        /*0002*/ 	.short	(.L_10 - .L_9)
	.align		4
.L_9:
        /*0004*/ 	.word	index@(_Z11relu_kernelPfi)
        /*0008*/ 	.word	0x00000008


	//----- nvinfo : EIATTR_FRAME_SIZE
	.align		4
.L_10:
        /*000c*/ 	.byte	0x04, 0x11
        /*000e*/ 	.short	(.L_12 - .L_11)
	.align		4
.L_11:
        /*0010*/ 	.word	index@(_Z11relu_kernelPfi)
        /*0014*/ 	.word	0x00000000


	//----- nvinfo : EIATTR_REGCOUNT
	.align		4
.L_12:
        /*0018*/ 	.byte	0x04, 0x2f
        /*001a*/ 	.short	(.L_14 - .L_13)
	.align		4
.L_13:
        /*001c*/ 	.word	index@(_Z15bias_add_kernelPfS_ii)
        /*0020*/ 	.word	0x0000000c


	//----- nvinfo : EIATTR_FRAME_SIZE
	.align		4
.L_14:
        /*0024*/ 	.byte	0x04, 0x11
        /*0026*/ 	.short	(.L_16 - .L_15)
	.align		4
.L_15:
        /*0028*/ 	.word	index@(_Z15bias_add_kernelPfS_ii)
        /*002c*/ 	.word	0x00000000


	//----- nvinfo : EIATTR_REGCOUNT
	.align		4
.L_16:
        /*0030*/ 	.byte	0x04, 0x2f
        /*0032*/ 	.short	(.L_18 - .L_17)
	.align		4
.L_17:
        /*0034*/ 	.word	index@(_Z14softmax_kernelPfii)
        /*0038*/ 	.word	0x0000001f


	//----- nvinfo : EIATTR_FRAME_SIZE
	.align		4
.L_18:
        /*003c*/ 	.byte	0x04, 0x11
        /*003e*/ 	.short	(.L_20 - .L_19)
	.align		4
.L_19:
        /*0040*/ 	.word	index@($__internal_0_$__cuda_sm3x_div_rn_noftz_f32_slowpath)
        /*0044*/ 	.word	0x00000000


	//----- nvinfo : EIATTR_FRAME_SIZE
	.align		4
.L_20:
        /*0048*/ 	.byte	0x04, 0x11
        /*004a*/ 	.short	(.L_22 - .L_21)
	.align		4
.L_21:
        /*004c*/ 	.word	index@(_Z14softmax_kernelPfii)
        /*0050*/ 	.word	0x00000000


	//----- nvinfo : EIATTR_REGCOUNT
	.align		4
.L_22:
        /*0054*/ 	.byte	0x04, 0x2f
        /*0056*/ 	.short	(.L_24 - .L_23)
	.align		4
.L_23:
        /*0058*/ 	.word	index@(_Z23compute_output_gradientPfPiS_ii)
        /*005c*/ 	.word	0x0000000e


	//----- nvinfo : EIATTR_FRAME_SIZE
	.align		4
.L_24:
        /*0060*/ 	.byte	0x04, 0x11
        /*0062*/ 	.short	(.L_26 - .L_25)
	.align		4
.L_25:
        /*0064*/ 	.word	index@(_Z23compute_output_gradientPfPiS_ii)
        /*0068*/ 	.word	0x00000000


	//----- nvinfo : EIATTR_REGCOUNT
	.align		4
.L_26:
        /*006c*/ 	.byte	0x04, 0x2f
        /*006e*/ 	.short	(.L_28 - .L_27)
	.align		4
.L_27:
        /*0070*/ 	.word	index@(_Z21compute_bias_gradientPfS_ii)
        /*0074*/ 	.word	0x00000020


	//----- nvinfo : EIATTR_FRAME_SIZE
	.align		4
.L_28:
        /*0078*/ 	.byte	0x04, 0x11
        /*007a*/ 	.short	(.L_30 - .L_29)
	.align		4
.L_29:
        /*007c*/ 	.word	index@(_Z21compute_bias_gradientPfS_ii)
        /*0080*/ 	.word	0x00000000


	//----- nvinfo : EIATTR_REGCOUNT
	.align		4
.L_30:
        /*0084*/ 	.byte	0x04, 0x2f
        /*0086*/ 	.short	(.L_32 - .L_31)
	.align		4
.L_31:
        /*0088*/ 	.word	index@(_Z21update_weights_kernelPfS_if)
        /*008c*/ 	.word	0x0000000a


	//----- nvinfo : EIATTR_FRAME_SIZE
	.align		4
.L_32:
        /*0090*/ 	.byte	0x04, 0x11
        /*0092*/ 	.short	(.L_34 - .L_33)
	.align		4
.L_33:
        /*0094*/ 	.word	index@(_Z21update_weights_kernelPfS_if)
        /*0098*/ 	.word	0x00000000


	//----- nvinfo : EIATTR_REGCOUNT
	.align		4
.L_34:
        /*009c*/ 	.byte	0x04, 0x2f
        /*009e*/ 	.short	(.L_36 - .L_35)
	.align		4
.L_35:
        /*00a0*/ 	.word	index@(_Z18save_hidden_valuesPfS_i)
        /*00a4*/ 	.word	0x0000000a


	//----- nvinfo : EIATTR_FRAME_SIZE
	.align		4
.L_36:
        /*00a8*/ 	.byte	0x04, 0x11
        /*00aa*/ 	.short	(.L_38 - .L_37)
	.align		4
.L_37:
        /*00ac*/ 	.word	index@(_Z18save_hidden_valuesPfS_i)
        /*00b0*/ 	.word	0x00000000


	//----- nvinfo : EIATTR_REGCOUNT
	.align		4
.L_38:
        /*00b4*/ 	.byte	0x04, 0x2f
        /*00b6*/ 	.short	(.L_40 - .L_39)
	.align		4
.L_39:
        /*00b8*/ 	.word	index@(_Z21apply_relu_derivativePfS_i)
        /*00bc*/ 	.word	0x0000000a


	//----- nvinfo : EIATTR_FRAME_SIZE
	.align		4
.L_40:
        /*00c0*/ 	.byte	0x04, 0x11
        /*00c2*/ 	.short	(.L_42 - .L_41)
	.align		4
.L_41:
        /*00c4*/ 	.word	index@(_Z21apply_relu_derivativePfS_i)
        /*00c8*/ 	.word	0x00000000


	//----- nvinfo : EIATTR_MIN_STACK_SIZE
	.align		4
.L_42:
        /*00cc*/ 	.byte	0x04, 0x12
        /*00ce*/ 	.short	(.L_44 - .L_43)
	.align		4
.L_43:
        /*00d0*/ 	.word	index@(_Z21apply_relu_derivativePfS_i)
        /*00d4*/ 	.word	0x00000000


	//----- nvinfo : EIATTR_MIN_STACK_SIZE
	.align		4
.L_44:
        /*00d8*/ 	.byte	0x04, 0x12
        /*00da*/ 	.short	(.L_46 - .L_45)
	.align		4
.L_45:
        /*00dc*/ 	.word	index@(_Z18save_hidden_valuesPfS_i)
        /*00e0*/ 	.word	0x00000000


	//----- nvinfo : EIATTR_MIN_STACK_SIZE
	.align		4
.L_46:
        /*00e4*/ 	.byte	0x04, 0x12
        /*00e6*/ 	.short	(.L_48 - .L_47)
	.align		4
.L_47:
        /*00e8*/ 	.word	index@(_Z21update_weights_kernelPfS_if)
        /*00ec*/ 	.word	0x00000000


	//----- nvinfo : EIATTR_MIN_STACK_SIZE
	.align		4
.L_48:
        /*00f0*/ 	.byte	0x04, 0x12
        /*00f2*/ 	.short	(.L_50 - .L_49)
	.align		4
.L_49:
        /*00f4*/ 	.word	index@(_Z21compute_bias_gradientPfS_ii)
        /*00f8*/ 	.word	0x00000000


	//----- nvinfo : EIATTR_MIN_STACK_SIZE
	.align		4
.L_50:
        /*00fc*/ 	.byte	0x04, 0x12
        /*00fe*/ 	.short	(.L_52 - .L_51)
	.align		4
.L_51:
        /*0100*/ 	.word	index@(_Z23compute_output_gradientPfPiS_ii)
        /*0104*/ 	.word	0x00000000


	//----- nvinfo : EIATTR_MIN_STACK_SIZE
	.align		4
.L_52:
        /*0108*/ 	.byte	0x04, 0x12
        /*010a*/ 	.short	(.L_54 - .L_53)
	.align		4
.L_53:
        /*010c*/ 	.word	index@(_Z14softmax_kernelPfii)
        /*0110*/ 	.word	0x00000000


	//----- nvinfo : EIATTR_MIN_STACK_SIZE
	.align		4
.L_54:
        /*0114*/ 	.byte	0x04, 0x12
        /*0116*/ 	.short	(.L_56 - .L_55)
	.align		4
.L_55:
        /*0118*/ 	.word	index@(_Z15bias_add_kernelPfS_ii)
        /*011c*/ 	.word	0x00000000


	//----- nvinfo : EIATTR_MIN_STACK_SIZE
	.align		4
.L_56:
        /*0120*/ 	.byte	0x04, 0x12
        /*0122*/ 	.short	(.L_58 - .L_57)
	.align		4
.L_57:
        /*0124*/ 	.word	index@(_Z11relu_kernelPfi)
        /*0128*/ 	.word	0x00000000
.L_58:


//--------------------- .nv.compat                --------------------------
	.section	.nv.compat,"",@"SHT_CUDA_COMPAT_INFO"
	.align	4
        /*0000*/ 	.byte	0x02, 0x09, 0x00, 0x00, 0x02, 0x02, 0x01, 0x00, 0x02, 0x05, 0x05, 0x00, 0x03, 0x07, 0x01, 0x01
        /*0010*/ 	.byte	0x02, 0x03, 0x00, 0x00, 0x02, 0x06, 0x01, 0x00, 0x04, 0x0b, 0x08, 0x00, 0x01, 0x00, 0x00, 0x00
        /*0020*/ 	.byte	0x00, 0x00, 0x00, 0x00


//--------------------- .nv.info._Z21apply_relu_derivativePfS_i --------------------------
	.section	.nv.info._Z21apply_relu_derivativePfS_i,"",@"SHT_CUDA_INFO"
	.sectionflags	@""
	.align	4


	//----- nvinfo : EIATTR_CUDA_API_VERSION
	.align		4
        /*0000*/ 	.byte	0x04, 0x37
        /*0002*/ 	.short	(.L_60 - .L_59)
.L_59:
        /*0004*/ 	.word	0x00000082


	//----- nvinfo : EIATTR_KPARAM_INFO
	.align		4
.L_60:
        /*0008*/ 	.byte	0x04, 0x17
        /*000a*/ 	.short	(.L_62 - .L_61)
.L_61:
        /*000c*/ 	.word	0x00000000
        /*0010*/ 	.short	0x0002
        /*0012*/ 	.short	0x0010
        /*0014*/ 	.byte	0x00, 0xf0, 0x11, 0x00


	//----- nvinfo : EIATTR_KPARAM_INFO
	.align		4
.L_62:
        /*0018*/ 	.byte	0x04, 0x17
        /*001a*/ 	.short	(.L_64 - .L_63)
.L_63:
        /*001c*/ 	.word	0x00000000
        /*0020*/ 	.short	0x0001
        /*0022*/ 	.short	0x0008
        /*0024*/ 	.byte	0x00, 0xf5, 0x21, 0x00


	//----- nvinfo : EIATTR_KPARAM_INFO
	.align		4
.L_64:
        /*0028*/ 	.byte	0x04, 0x17
        /*002a*/ 	.short	(.L_66 - .L_65)
.L_65:
        /*002c*/ 	.word	0x00000000
        /*0030*/ 	.short	0x0000
        /*0032*/ 	.short	0x0000
        /*0034*/ 	.byte	0x00, 0xf5, 0x21, 0x00


	//----- nvinfo : EIATTR_SPARSE_MMA_MASK
	.align		4
.L_66:
        /*0038*/ 	.byte	0x03, 0x50
        /*003a*/ 	.short	0x0000


	//----- nvinfo : EIATTR_MAXREG_COUNT
	.align		4
        /*003c*/ 	.byte	0x03, 0x1b
        /*003e*/ 	.short	0x00ff


	//----- nvinfo : EIATTR_MERCURY_ISA_VERSION
	.align		4
        /*0040*/ 	.byte	0x03, 0x5f
        /*0042*/ 	.short	0x0101


	//----- nvinfo : EIATTR_VRC_CTA_INIT_COUNT
	.align		4
        /*0044*/ 	.byte	0x02, 0x4a
	.zero		1
	.zero		1


	//----- nvinfo : EIATTR_EXIT_INSTR_OFFSETS
	.align		4
        /*0048*/ 	.byte	0x04, 0x1c
        /*004a*/ 	.short	(.L_68 - .L_67)


	//   ....[0]....
.L_67:
        /*004c*/ 	.word	0x00000070


	//   ....[1]....
        /*0050*/ 	.word	0x00000120


	//----- nvinfo : EIATTR_CBANK_PARAM_SIZE
	.align		4
.L_68:
        /*0054*/ 	.byte	0x03, 0x19
        /*0056*/ 	.short	0x0014


	//----- nvinfo : EIATTR_PARAM_CBANK
	.align		4
        /*0058*/ 	.byte	0x04, 0x0a
        /*005a*/ 	.short	(.L_70 - .L_69)
	.align		4
.L_69:
        /*005c*/ 	.word	index@(.nv.constant0._Z21apply_relu_derivativePfS_i)
        /*0060*/ 	.short	0x0380
        /*0062*/ 	.short	0x0014


	//----- nvinfo : EIATTR_SW_WAR
	.align		4
.L_70:
        /*0064*/ 	.byte	0x04, 0x36
        /*0066*/ 	.short	(.L_72 - .L_71)
.L_71:
        /*0068*/ 	.word	0x00000008
.L_72:


//--------------------- .nv.info._Z18save_hidden_valuesPfS_i --------------------------
	.section	.nv.info._Z18save_hidden_valuesPfS_i,"",@"SHT_CUDA_INFO"
	.sectionflags	@""
	.align	4


	//----- nvinfo : EIATTR_CUDA_API_VERSION
	.align		4
        /*0000*/ 	.byte	0x04, 0x37
        /*0002*/ 	.short	(.L_74 - .L_73)
.L_73:
        /*0004*/ 	.word	0x00000082


	//----- nvinfo : EIATTR_KPARAM_INFO
	.align		4
.L_74:
        /*0008*/ 	.byte	0x04, 0x17
        /*000a*/ 	.short	(.L_76 - .L_75)
.L_75:
        /*000c*/ 	.word	0x00000000
        /*0010*/ 	.short	0x0002
        /*0012*/ 	.short	0x0010
        /*0014*/ 	.byte	0x00, 0xf0, 0x11, 0x00


	//----- nvinfo : EIATTR_KPARAM_INFO
	.align		4
.L_76:
        /*0018*/ 	.byte	0x04, 0x17
        /*001a*/ 	.short	(.L_78 - .L_77)
.L_77:
        /*001c*/ 	.word	0x00000000
        /*0020*/ 	.short	0x0001
        /*0022*/ 	.short	0x0008
        /*0024*/ 	.byte	0x00, 0xf5, 0x21, 0x00


	//----- nvinfo : EIATTR_KPARAM_INFO
	.align		4
.L_78:
        /*0028*/ 	.byte	0x04, 0x17
        /*002a*/ 	.short	(.L_80 - .L_79)
.L_79:
        /*002c*/ 	.word	0x00000000
        /*0030*/ 	.short	0x0000
        /*0032*/ 	.short	0x0000
        /*0034*/ 	.byte	0x00, 0xf5, 0x21, 0x00


	//----- nvinfo : EIATTR_SPARSE_MMA_MASK
	.align		4
.L_80:
        /*0038*/ 	.byte	0x03, 0x50
        /*003a*/ 	.short	0x0000


	//----- nvinfo : EIATTR_MAXREG_COUNT
	.align		4
        /*003c*/ 	.byte	0x03, 0x1b
        /*003e*/ 	.short	0x00ff


	//----- nvinfo : EIATTR_MERCURY_ISA_VERSION
	.align		4
        /*0040*/ 	.byte	0x03, 0x5f
        /*0042*/ 	.short	0x0101


	//----- nvinfo : EIATTR_VRC_CTA_INIT_COUNT
	.align		4
        /*0044*/ 	.byte	0x02, 0x4a
	.zero		1
	.zero		1


	//----- nvinfo : EIATTR_EXIT_INSTR_OFFSETS
	.align		4
        /*0048*/ 	.byte	0x04, 0x1c
        /*004a*/ 	.short	(.L_82 - .L_81)


	//   ....[0]....
.L_81:
        /*004c*/ 	.word	0x00000070


	//   ....[1]....
        /*0050*/ 	.word	0x000000f0


	//----- nvinfo : EIATTR_CBANK_PARAM_SIZE
	.align		4
.L_82:
        /*0054*/ 	.byte	0x03, 0x19
        /*0056*/ 	.short	0x0014


	//----- nvinfo : EIATTR_PARAM_CBANK
	.align		4
        /*0058*/ 	.byte	0x04, 0x0a
        /*005a*/ 	.short	(.L_84 - .L_83)
	.align		4
.L_83:
        /*005c*/ 	.word	index@(.nv.constant0._Z18save_hidden_valuesPfS_i)
        /*0060*/ 	.short	0x0380
        /*0062*/ 	.short	0x0014


	//----- nvinfo : EIATTR_SW_WAR
	.align		4
.L_84:
        /*0064*/ 	.byte	0x04, 0x36
        /*0066*/ 	.short	(.L_86 - .L_85)
.L_85:
        /*0068*/ 	.word	0x00000008
.L_86:


//--------------------- .nv.info._Z21update_weights_kernelPfS_if --------------------------
	.section	.nv.info._Z21update_weights_kernelPfS_if,"",@"SHT_CUDA_INFO"
	.sectionflags	@""
	.align	4


	//----- nvinfo : EIATTR_CUDA_API_VERSION
	.align		4
        /*0000*/ 	.byte	0x04, 0x37
        /*0002*/ 	.short	(.L_88 - .L_87)
.L_87:
        /*0004*/ 	.word	0x00000082


	//----- nvinfo : EIATTR_KPARAM_INFO
	.align		4
.L_88:
        /*0008*/ 	.byte	0x04, 0x17
        /*000a*/ 	.short	(.L_90 - .L_89)
.L_89:
        /*000c*/ 	.word	0x00000000
        /*0010*/ 	.short	0x0003
        /*0012*/ 	.short	0x0014
        /*0014*/ 	.byte	0x00, 0xf0, 0x11, 0x00


	//----- nvinfo : EIATTR_KPARAM_INFO
	.align		4
.L_90:
        /*0018*/ 	.byte	0x04, 0x17
        /*001a*/ 	.short	(.L_92 - .L_91)
.L_91:
        /*001c*/ 	.word	0x00000000
        /*0020*/ 	.short	0x0002
        /*0022*/ 	.short	0x0010
        /*0024*/ 	.byte	0x00, 0xf0, 0x11, 0x00


	//----- nvinfo : EIATTR_KPARAM_INFO
	.align		4
.L_92:
        /*0028*/ 	.byte	0x04, 0x17
        /*002a*/ 	.short	(.L_94 - .L_93)
.L_93:
        /*002c*/ 	.word	0x00000000
        /*0030*/ 	.short	0x0001
        /*0032*/ 	.short	0x0008
        /*0034*/ 	.byte	0x00, 0xf5, 0x21, 0x00


	//----- nvinfo : EIATTR_KPARAM_INFO
	.align		4
.L_94:
        /*0038*/ 	.byte	0x04, 0x17
        /*003a*/ 	.short	(.L_96 - .L_95)
.L_95:
        /*003c*/ 	.word	0x00000000
        /*0040*/ 	.short	0x0000
        /*0042*/ 	.short	0x0000
        /*0044*/ 	.byte	0x00, 0xf5, 0x21, 0x00


	//----- nvinfo : EIATTR_SPARSE_MMA_MASK
	.align		4
.L_96:
        /*0048*/ 	.byte	0x03, 0x50
        /*004a*/ 	.short	0x0000


	//----- nvinfo : EIATTR_MAXREG_COUNT
	.align		4
        /*004c*/ 	.byte	0x03, 0x1b
        /*004e*/ 	.short	0x00ff


	//----- nvinfo : EIATTR_MERCURY_ISA_VERSION
	.align		4
        /*0050*/ 	.byte	0x03, 0x5f
        /*0052*/ 	.short	0x0101


	//----- nvinfo : EIATTR_VRC_CTA_INIT_COUNT
	.align		4
        /*0054*/ 	.byte	0x02, 0x4a
	.zero		1
	.zero		1


	//----- nvinfo : EIATTR_EXIT_INSTR_OFFSETS
	.align		4
        /*0058*/ 	.byte	0x04, 0x1c
        /*005a*/ 	.short	(.L_98 - .L_97)


	//   ....[0]....
.L_97:
        /*005c*/ 	.word	0x00000070


	//   ....[1]....
        /*0060*/ 	.word	0x00000120


	//----- nvinfo : EIATTR_CBANK_PARAM_SIZE
	.align		4
.L_98:
        /*0064*/ 	.byte	0x03, 0x19
        /*0066*/ 	.short	0x0018


	//----- nvinfo : EIATTR_PARAM_CBANK
	.align		4
        /*0068*/ 	.byte	0x04, 0x0a
        /*006a*/ 	.short	(.L_100 - .L_99)
	.align		4
.L_99:
        /*006c*/ 	.word	index@(.nv.constant0._Z21update_weights_kernelPfS_if)
        /*0070*/ 	.short	0x0380
        /*0072*/ 	.short	0x0018


	//----- nvinfo : EIATTR_SW_WAR
	.align		4
.L_100:
        /*0074*/ 	.byte	0x04, 0x36
        /*0076*/ 	.short	(.L_102 - .L_101)
.L_101:
        /*0078*/ 	.word	0x00000008
.L_102:


//--------------------- .nv.info._Z21compute_bias_gradientPfS_ii --------------------------
	.section	.nv.info._Z21compute_bias_gradientPfS_ii,"",@"SHT_CUDA_INFO"
	.sectionflags	@""
	.align	4


	//----- nvinfo : EIATTR_CUDA_API_VERSION
	.align		4
        /*0000*/ 	.byte	0x04, 0x37
        /*0002*/ 	.short	(.L_104 - .L_103)
.L_103:
        /*0004*/ 	.word	0x00000082


	//----- nvinfo : EIATTR_KPARAM_INFO
	.align		4
.L_104:
        /*0008*/ 	.byte	0x04, 0x17
        /*000a*/ 	.short	(.L_106 - .L_105)
.L_105:
        /*000c*/ 	.word	0x00000000
        /*0010*/ 	.short	0x0003
        /*0012*/ 	.short	0x0014
        /*0014*/ 	.byte	0x00, 0xf0, 0x11, 0x00


	//----- nvinfo : EIATTR_KPARAM_INFO
	.align		4
.L_106:
        /*0018*/ 	.byte	0x04, 0x17
        /*001a*/ 	.short	(.L_108 - .L_107)
.L_107:
        /*001c*/ 	.word	0x00000000
        /*0020*/ 	.short	0x0002
        /*0022*/ 	.short	0x0010
        /*0024*/ 	.byte	0x00, 0xf0, 0x11, 0x00


	//----- nvinfo : EIATTR_KPARAM_INFO
	.align		4
.L_108:
        /*0028*/ 	.byte	0x04, 0x17
        /*002a*/ 	.short	(.L_110 - .L_109)
.L_109:
        /*002c*/ 	.word	0x00000000
        /*0030*/ 	.short	0x0001
        /*0032*/ 	.short	0x0008
        /*0034*/ 	.byte	0x00, 0xf5, 0x21, 0x00


	//----- nvinfo : EIATTR_KPARAM_INFO
	.align		4
.L_110:
        /*0038*/ 	.byte	0x04, 0x17
        /*003a*/ 	.short	(.L_112 - .L_111)
.L_111:
        /*003c*/ 	.word	0x00000000
        /*0040*/ 	.short	0x0000
        /*0042*/ 	.short	0x0000
        /*0044*/ 	.byte	0x00, 0xf5, 0x21, 0x00


	//----- nvinfo : EIATTR_SPARSE_MMA_MASK
	.align		4
.L_112:
        /*0048*/ 	.byte	0x03, 0x50
        /*004a*/ 	.short	0x0000


	//----- nvinfo : EIATTR_MAXREG_COUNT
	.align		4
        /*004c*/ 	.byte	0x03, 0x1b
        /*004e*/ 	.short	0x00ff


	//----- nvinfo : EIATTR_MERCURY_ISA_VERSION
	.align		4
        /*0050*/ 	.byte	0x03, 0x5f
        /*0052*/ 	.short	0x0101


	//----- nvinfo : EIATTR_VRC_CTA_INIT_COUNT
	.align		4
        /*0054*/ 	.byte	0x02, 0x4a
	.zero		1
	.zero		1


	//----- nvinfo : EIATTR_EXIT_INSTR_OFFSETS
	.align		4
        /*0058*/ 	.byte	0x04, 0x1c
        /*005a*/ 	.short	(.L_114 - .L_113)


	//   ....[0]....
.L_113:
        /*005c*/ 	.word	0x00000070


	//   ....[1]....
        /*0060*/ 	.word	0x000008e0


	//----- nvinfo : EIATTR_CBANK_PARAM_SIZE
	.align		4
.L_114:
        /*0064*/ 	.byte	0x03, 0x19
        /*0066*/ 	.short	0x0018


	//----- nvinfo : EIATTR_PARAM_CBANK
	.align		4
        /*0068*/ 	.byte	0x04, 0x0a
        /*006a*/ 	.short	(.L_116 - .L_115)
	.align		4
.L_115:
        /*006c*/ 	.word	index@(.nv.constant0._Z21compute_bias_gradientPfS_ii)
        /*0070*/ 	.short	0x0380
        /*0072*/ 	.short	0x0018


	//----- nvinfo : EIATTR_SW_WAR
	.align		4
.L_116:
        /*0074*/ 	.byte	0x04, 0x36
        /*0076*/ 	.short	(.L_118 - .L_117)
.L_117:
        /*0078*/ 	.word	0x00000008
.L_118:


//--------------------- .nv.info._Z23compute_output_gradientPfPiS_ii --------------------------
	.section	.nv.info._Z23compute_output_gradientPfPiS_ii,"",@"SHT_CUDA_INFO"
	.sectionflags	@""
	.align	4


	//----- nvinfo : EIATTR_CUDA_API_VERSION
	.align		4
        /*0000*/ 	.byte	0x04, 0x37
        /*0002*/ 	.short	(.L_120 - .L_119)
.L_119:
        /*0004*/ 	.word	0x00000082


	//----- nvinfo : EIATTR_KPARAM_INFO
	.align		4
.L_120:
        /*0008*/ 	.byte	0x04, 0x17
        /*000a*/ 	.short	(.L_122 - .L_121)
.L_121:
        /*000c*/ 	.word	0x00000000
        /*0010*/ 	.short	0x0004
        /*0012*/ 	.short	0x001c
        /*0014*/ 	.byte	0x00, 0xf0, 0x11, 0x00


	//----- nvinfo : EIATTR_KPARAM_INFO
	.align		4
.L_122:
        /*0018*/ 	.byte	0x04, 0x17
        /*001a*/ 	.short	(.L_124 - .L_123)
.L_123:
        /*001c*/ 	.word	0x00000000
        /*0020*/ 	.short	0x0003
        /*0022*/ 	.short	0x0018
        /*0024*/ 	.byte	0x00, 0xf0, 0x11, 0x00


	//----- nvinfo : EIATTR_KPARAM_INFO
	.align		4
.L_124:
        /*0028*/ 	.byte	0x04, 0x17
        /*002a*/ 	.short	(.L_126 - .L_125)
.L_125:
        /*002c*/ 	.word	0x00000000
        /*0030*/ 	.short	0x0002
        /*0032*/ 	.short	0x0010
        /*0034*/ 	.byte	0x00, 0xf5, 0x21, 0x00


	//----- nvinfo : EIATTR_KPARAM_INFO
	.align		4
.L_126:
        /*0038*/ 	.byte	0x04, 0x17
        /*003a*/ 	.short	(.L_128 - .L_127)
.L_127:
        /*003c*/ 	.word	0x00000000
        /*0040*/ 	.short	0x0001
        /*0042*/ 	.short	0x0008
        /*0044*/ 	.byte	0x00, 0xf5, 0x21, 0x00


	//----- nvinfo : EIATTR_KPARAM_INFO
	.align		4
.L_128:
        /*0048*/ 	.byte	0x04, 0x17
        /*004a*/ 	.short	(.L_130 - .L_129)
.L_129:
        /*004c*/ 	.word	0x00000000
        /*0050*/ 	.short	0x0000
        /*0052*/ 	.short	0x0000
        /*0054*/ 	.byte	0x00, 0xf5, 0x21, 0x00


	//----- nvinfo : EIATTR_SPARSE_MMA_MASK
	.align		4
.L_130:
        /*0058*/ 	.byte	0x03, 0x50
        /*005a*/ 	.short	0x0000


	//----- nvinfo : EIATTR_MAXREG_COUNT
	.align		4
        /*005c*/ 	.byte	0x03, 0x1b
        /*005e*/ 	.short	0x00ff


	//----- nvinfo : EIATTR_MERCURY_ISA_VERSION
	.align		4
        /*0060*/ 	.byte	0x03, 0x5f
        /*0062*/ 	.short	0x0101


	//----- nvinfo : EIATTR_VRC_CTA_INIT_COUNT
	.align		4
        /*0064*/ 	.byte	0x02, 0x4a
	.zero		1
	.zero		1


	//----- nvinfo : EIATTR_EXIT_INSTR_OFFSETS
	.align		4
        /*0068*/ 	.byte	0x04, 0x1c
        /*006a*/ 	.short	(.L_132 - .L_131)


	//   ....[0]....
.L_131:
        /*006c*/ 	.word	0x00000090


	//   ....[1]....
        /*0070*/ 	.word	0x00000160


	//   ....[2]....
        /*0074*/ 	.word	0x00000190


	//----- nvinfo : EIATTR_CBANK_PARAM_SIZE
	.align		4
.L_132:
        /*0078*/ 	.byte	0x03, 0x19
        /*007a*/ 	.short	0x0020


	//----- nvinfo : EIATTR_PARAM_CBANK
	.align		4
        /*007c*/ 	.byte	0x04, 0x0a
        /*007e*/ 	.short	(.L_134 - .L_133)
	.align		4
.L_133:
        /*0080*/ 	.word	index@(.nv.constant0._Z23compute_output_gradientPfPiS_ii)
        /*0084*/ 	.short	0x0380
        /*0086*/ 	.short	0x0020


	//----- nvinfo : EIATTR_SW_WAR
	.align		4
.L_134:
        /*0088*/ 	.byte	0x04, 0x36
        /*008a*/ 	.short	(.L_136 - .L_135)
.L_135:
        /*008c*/ 	.word	0x00000008
.L_136:


//--------------------- .nv.info._Z14softmax_kernelPfii --------------------------
	.section	.nv.info._Z14softmax_kernelPfii,"",@"SHT_CUDA_INFO"
	.sectionflags	@""
	.align	4


	//----- nvinfo : EIATTR_CUDA_API_VERSION
	.align		4
        /*0000*/ 	.byte	0x04, 0x37
        /*0002*/ 	.short	(.L_138 - .L_137)
.L_137:
        /*0004*/ 	.word	0x00000082


	//----- nvinfo : EIATTR_KPARAM_INFO
	.align		4
.L_138:
        /*0008*/ 	.byte	0x04, 0x17
        /*000a*/ 	.short	(.L_140 - .L_139)
.L_139:
        /*000c*/ 	.word	0x00000000
        /*0010*/ 	.short	0x0002
        /*0012*/ 	.short	0x000c
        /*0014*/ 	.byte	0x00, 0xf0, 0x11, 0x00


	//----- nvinfo : EIATTR_KPARAM_INFO
	.align		4
.L_140:
        /*0018*/ 	.byte	0x04, 0x17
        /*001a*/ 	.short	(.L_142 - .L_141)
.L_141:
        /*001c*/ 	.word	0x00000000
        /*0020*/ 	.short	0x0001
        /*0022*/ 	.short	0x0008
        /*0024*/ 	.byte	0x00, 0xf0, 0x11, 0x00


	//----- nvinfo : EIATTR_KPARAM_INFO
	.align		4
.L_142:
        /*0028*/ 	.byte	0x04, 0x17
        /*002a*/ 	.short	(.L_144 - .L_143)
.L_143:
        /*002c*/ 	.word	0x00000000
        /*0030*/ 	.short	0x0000
        /*0032*/ 	.short	0x0000
        /*0034*/ 	.byte	0x00, 0xf5, 0x21, 0x00


	//----- nvinfo : EIATTR_SPARSE_MMA_MASK
	.align		4
.L_144:
        /*0038*/ 	.byte	0x03, 0x50
        /*003a*/ 	.short	0x0000


	//----- nvinfo : EIATTR_MAXREG_COUNT
	.align		4
        /*003c*/ 	.byte	0x03, 0x1b
        /*003e*/ 	.short	0x00ff


	//----- nvinfo : EIATTR_MERCURY_ISA_VERSION
	.align		4
        /*0040*/ 	.byte	0x03, 0x5f
        /*0042*/ 	.short	0x0101


	//----- nvinfo : EIATTR_VRC_CTA_INIT_COUNT
	.align		4
        /*0044*/ 	.byte	0x02, 0x4a
	.zero		1
	.zero		1


	//----- nvinfo : EIATTR_EXIT_INSTR_OFFSETS
	.align		4
        /*0048*/ 	.byte	0x04, 0x1c
        /*004a*/ 	.short	(.L_146 - .L_145)


	//   ....[0]....
.L_145:
        /*004c*/ 	.word	0x00000040


	//   ....[1]....
        /*0050*/ 	.word	0x000016e0


	//   ....[2]....
        /*0054*/ 	.word	0x00002610


	//   ....[3]....
        /*0058*/ 	.word	0x00002e00


	//   ....[4]....
        /*005c*/ 	.word	0x00003270


	//   ....[5]....
        /*0060*/ 	.word	0x000033f0


	//----- nvinfo : EIATTR_CRS_STACK_SIZE
	.align		4
.L_146:
        /*0064*/ 	.byte	0x04, 0x1e
        /*0066*/ 	.short	(.L_148 - .L_147)
.L_147:
        /*0068*/ 	.word	0x00000000


	//----- nvinfo : EIATTR_CBANK_PARAM_SIZE
	.align		4
.L_148:
        /*006c*/ 	.byte	0x03, 0x19
        /*006e*/ 	.short	0x0010


	//----- nvinfo : EIATTR_PARAM_CBANK
	.align		4
        /*0070*/ 	.byte	0x04, 0x0a
        /*0072*/ 	.short	(.L_150 - .L_149)
	.align		4
.L_149:
        /*0074*/ 	.word	index@(.nv.constant0._Z14softmax_kernelPfii)
        /*0078*/ 	.short	0x0380
        /*007a*/ 	.short	0x0010


	//----- nvinfo : EIATTR_SW_WAR
	.align		4
.L_150:
        /*007c*/ 	.byte	0x04, 0x36
        /*007e*/ 	.short	(.L_152 - .L_151)
.L_151:
        /*0080*/ 	.word	0x00000008
.L_152:


//--------------------- .nv.info._Z15bias_add_kernelPfS_ii --------------------------
	.section	.nv.info._Z15bias_add_kernelPfS_ii,"",@"SHT_CUDA_INFO"
	.sectionflags	@""
	.align	4


	//----- nvinfo : EIATTR_CUDA_API_VERSION
	.align		4
        /*0000*/ 	.byte	0x04, 0x37
        /*0002*/ 	.short	(.L_154 - .L_153)
.L_153:
        /*0004*/ 	.word	0x00000082


	//----- nvinfo : EIATTR_KPARAM_INFO
	.align		4
.L_154:
        /*0008*/ 	.byte	0x04, 0x17
        /*000a*/ 	.short	(.L_156 - .L_155)
.L_155:
        /*000c*/ 	.word	0x00000000
        /*0010*/ 	.short	0x0003
        /*0012*/ 	.short	0x0014
        /*0014*/ 	.byte	0x00, 0xf0, 0x11, 0x00


	//----- nvinfo : EIATTR_KPARAM_INFO
	.align		4
.L_156:
        /*0018*/ 	.byte	0x04, 0x17
        /*001a*/ 	.short	(.L_158 - .L_157)
.L_157:
        /*001c*/ 	.word	0x00000000
        /*0020*/ 	.short	0x0002
        /*0022*/ 	.short	0x0010
        /*0024*/ 	.byte	0x00, 0xf0, 0x11, 0x00


	//----- nvinfo : EIATTR_KPARAM_INFO
	.align		4
.L_158:
        /*0028*/ 	.byte	0x04, 0x17
        /*002a*/ 	.short	(.L_160 - .L_159)
.L_159:
        /*002c*/ 	.word	0x00000000
        /*0030*/ 	.short	0x0001
        /*0032*/ 	.short	0x0008
        /*0034*/ 	.byte	0x00, 0xf5, 0x21, 0x00


	//----- nvinfo : EIATTR_KPARAM_INFO
	.align		4
.L_160:
        /*0038*/ 	.byte	0x04, 0x17
        /*003a*/ 	.short	(.L_162 - .L_161)
.L_161:
        /*003c*/ 	.word	0x00000000
        /*0040*/ 	.short	0x0000
        /*0042*/ 	.short	0x0000
        /*0044*/ 	.byte	0x00, 0xf5, 0x21, 0x00


	//----- nvinfo : EIATTR_SPARSE_MMA_MASK
	.align		4
.L_162:
        /*0048*/ 	.byte	0x03, 0x50
        /*004a*/ 	.short	0x0000


	//----- nvinfo : EIATTR_MAXREG_COUNT
	.align		4
        /*004c*/ 	.byte	0x03, 0x1b
        /*004e*/ 	.short	0x00ff


	//----- nvinfo : EIATTR_MERCURY_ISA_VERSION
	.align		4
        /*0050*/ 	.byte	0x03, 0x5f
        /*0052*/ 	.short	0x0101


	//----- nvinfo : EIATTR_VRC_CTA_INIT_COUNT
	.align		4
        /*0054*/ 	.byte	0x02, 0x4a
	.zero		1
	.zero		1


	//----- nvinfo : EIATTR_EXIT_INSTR_OFFSETS
	.align		4
        /*0058*/ 	.byte	0x04, 0x1c
        /*005a*/ 	.short	(.L_164 - .L_163)


	//   ....[0]....
.L_163:
        /*005c*/ 	.word	0x00000210


	//   ....[1]....
        /*0060*/ 	.word	0x00000310


	//----- nvinfo : EIATTR_CBANK_PARAM_SIZE
	.align		4
.L_164:
        /*0064*/ 	.byte	0x03, 0x19
        /*0066*/ 	.short	0x0018


	//----- nvinfo : EIATTR_PARAM_CBANK
	.align		4
        /*0068*/ 	.byte	0x04, 0x0a
        /*006a*/ 	.short	(.L_166 - .L_165)
	.align		4
.L_165:
        /*006c*/ 	.word	index@(.nv.constant0._Z15bias_add_kernelPfS_ii)
        /*0070*/ 	.short	0x0380
        /*0072*/ 	.short	0x0018


	//----- nvinfo : EIATTR_SW_WAR
	.align		4
.L_166:
        /*0074*/ 	.byte	0x04, 0x36
        /*0076*/ 	.short	(.L_168 - .L_167)
.L_167:
        /*0078*/ 	.word	0x00000008
.L_168:


//--------------------- .nv.info._Z11relu_kernelPfi --------------------------
	.section	.nv.info._Z11relu_kernelPfi,"",@"SHT_CUDA_INFO"
	.sectionflags	@""
	.align	4


	//----- nvinfo : EIATTR_CUDA_API_VERSION
	.align		4
        /*0000*/ 	.byte	0x04, 0x37
        /*0002*/ 	.short	(.L_170 - .L_169)
.L_169:
        /*0004*/ 	.word	0x00000082


	//----- nvinfo : EIATTR_KPARAM_INFO
	.align		4
.L_170:
        /*0008*/ 	.byte	0x04, 0x17
        /*000a*/ 	.short	(.L_172 - .L_171)
.L_171:
        /*000c*/ 	.word	0x00000000
        /*0010*/ 	.short	0x0001
        /*0012*/ 	.short	0x0008
        /*0014*/ 	.byte	0x00, 0xf0, 0x11, 0x00


	//----- nvinfo : EIATTR_KPARAM_INFO
	.align		4
.L_172:
        /*0018*/ 	.byte	0x04, 0x17
        /*001a*/ 	.short	(.L_174 - .L_173)
.L_173:
        /*001c*/ 	.word	0x00000000
        /*0020*/ 	.short	0x0000
        /*0022*/ 	.short	0x0000
        /*0024*/ 	.byte	0x00, 0xf5, 0x21, 0x00


	//----- nvinfo : EIATTR_SPARSE_MMA_MASK
	.align		4
.L_174:
        /*0028*/ 	.byte	0x03, 0x50
        /*002a*/ 	.short	0x0000


	//----- nvinfo : EIATTR_MAXREG_COUNT
	.align		4
        /*002c*/ 	.byte	0x03, 0x1b
        /*002e*/ 	.short	0x00ff


	//----- nvinfo : EIATTR_MERCURY_ISA_VERSION
	.align		4
        /*0030*/ 	.byte	0x03, 0x5f
        /*0032*/ 	.short	0x0101


	//----- nvinfo : EIATTR_VRC_CTA_INIT_COUNT
	.align		4
        /*0034*/ 	.byte	0x02, 0x4a
	.zero		1
	.zero		1


	//----- nvinfo : EIATTR_EXIT_INSTR_OFFSETS
	.align		4
        /*0038*/ 	.byte	0x04, 0x1c
        /*003a*/ 	.short	(.L_176 - .L_175)


	//   ....[0]....
.L_175:
        /*003c*/ 	.word	0x00000070


	//   ....[1]....
        /*0040*/ 	.word	0x000000e0


	//----- nvinfo : EIATTR_CBANK_PARAM_SIZE
	.align		4
.L_176:
        /*0044*/ 	.byte	0x03, 0x19
        /*0046*/ 	.short	0x000c


	//----- nvinfo : EIATTR_PARAM_CBANK
	.align		4
        /*0048*/ 	.byte	0x04, 0x0a
        /*004a*/ 	.short	(.L_178 - .L_177)
	.align		4
.L_177:
        /*004c*/ 	.word	index@(.nv.constant0._Z11relu_kernelPfi)
        /*0050*/ 	.short	0x0380
        /*0052*/ 	.short	0x000c


	//----- nvinfo : EIATTR_SW_WAR
	.align		4
.L_178:
        /*0054*/ 	.byte	0x04, 0x36
        /*0056*/ 	.short	(.L_180 - .L_179)
.L_179:
        /*0058*/ 	.word	0x00000008
.L_180:


//--------------------- .nv.callgraph             --------------------------
	.section	.nv.callgraph,"",@"SHT_CUDA_CALLGRAPH"
	.align	4
	.sectionentsize	8
	.align		4
        /*0000*/ 	.word	0x00000000
	.align		4
        /*0004*/ 	.word	0xffffffff
	.align		4
        /*0008*/ 	.word	0x00000000
	.align		4
        /*000c*/ 	.word	0xfffffffe
	.align		4
        /*0010*/ 	.word	0x00000000
	.align		4
        /*0014*/ 	.word	0xfffffffd
	.align		4
        /*0018*/ 	.word	0x00000000
	.align		4
        /*001c*/ 	.word	0xfffffffc


//--------------------- .nv.constant4             --------------------------
	.section	.nv.constant4,"a",@progbits
	.align	8
	.align		8
.nv.constant4:
        /*0000*/ 	.dword	precalc_xorwow_matrix
	.align		8
        /*0008*/ 	.dword	precalc_xorwow_offset_matrix
	.align		8
        /*0010*/ 	.dword	mrg32k3aM1
	.align		8
        /*0018*/ 	.dword	mrg32k3aM2
	.align		8
        /*0020*/ 	.dword	mrg32k3aM1SubSeq
	.align		8
        /*0028*/ 	.dword	mrg32k3aM2SubSeq
	.align		8
        /*0030*/ 	.dword	mrg32k3aM1Seq
	.align		8
        /*0038*/ 	.dword	mrg32k3aM2Seq


//--------------------- .nv.constant3             --------------------------
	.section	.nv.constant3,"a",@progbits
	.align	8
.nv.constant3:
	.type		__cr_lgamma_table,@object
	.size		__cr_lgamma_table,(.L_8 - __cr_lgamma_table)
__cr_lgamma_table:
        /*0000*/ 	.byte	0x00, 0x00, 0x00, 0x00, 0x00, 0x00, 0x00, 0x00, 0x00, 0x00, 0x00, 0x00, 0x00, 0x00, 0x00, 0x00
        /*0010*/ 	.byte	0xef, 0x39, 0xfa, 0xfe, 0x42, 0x2e, 0xe6, 0x3f, 0x02, 0x20, 0x2a, 0xfa, 0x0b, 0xab, 0xfc, 0x3f
        /*0020*/ 	.byte	0xf9, 0x2c, 0x92, 0x7c, 0xa7, 0x6c, 0x09, 0x40, 0xc9, 0x79, 0x44, 0x3c, 0x64, 0x26, 0x13, 0x40
        /*0030*/ 	.byte	0xca, 0x01, 0xcf, 0x3a, 0x27, 0x51, 0x1a, 0x40, 0x30, 0xcc, 0x2d, 0xf3, 0xe1, 0x0c, 0x21, 0x40
        /*0040*/ 	.byte	0x0d, 0xb7, 0xfc, 0x82, 0x8e, 0x35, 0x25, 0x40
.L_8:


//--------------------- .text._Z21apply_relu_derivativePfS_i --------------------------
	.section	.text._Z21apply_relu_derivativePfS_i,"ax",@progbits
	.align	128
        .global         _Z21apply_relu_derivativePfS_i
        .type           _Z21apply_relu_derivativePfS_i,@function
        .size           _Z21apply_relu_derivativePfS_i,(.L_x_68 - _Z21apply_relu_derivativePfS_i)
        .other          _Z21apply_relu_derivativePfS_i,@"STO_CUDA_ENTRY STV_DEFAULT"
_Z21apply_relu_derivativePfS_i:
.text._Z21apply_relu_derivativePfS_i:
[----:B------:R-:W-:Y:S01]  /*0000*/  LDC R1, c[0x0][0x37c] ;  /* 0x0000df00ff017b82 */ /* 0x000fe20000000800 */
[----:B------:R-:W0:Y:S07]  /*0010*/  S2R R0, SR_TID.X ;  /* 0x0000000000007919 */ /* 0x000e2e0000002100 */
[----:B------:R-:W0:Y:S01]  /*0020*/  S2UR UR4, SR_CTAID.X ;  /* 0x00000000000479c3 */ /* 0x000e220000002500 */
[----:B------:R-:W1:Y:S07]  /*0030*/  LDCU UR5, c[0x0][0x390] ;  /* 0x00007200ff0577ac */ /* 0x000e6e0008000800 */
[----:B------:R-:W0:Y:S02]  /*0040*/  LDC R7, c[0x0][0x360] ;  /* 0x0000d800ff077b82 */ /* 0x000e240000000800 */
[----:B0-----:R-:W-:-:S05]  /*0050*/  IMAD R7, R7, UR4, R0 ;  /* 0x0000000407077c24 */ /* 0x001fca000f8e0200 */
[----:B-1----:R-:W-:-:S13]  /*0060*/  ISETP.GE.AND P0, PT, R7, UR5, PT ;  /* 0x0000000507007c0c */ /* 0x002fda000bf06270 */
[----:B------:R-:W-:Y:S05]  /*0070*/  @P0 EXIT ;  /* 0x000000000000094d */ /* 0x000fea0003800000 */
[----:B------:R-:W0:Y:S01]  /*0080*/  LDC.64 R2, c[0x0][0x388] ;  /* 0x0000e200ff027b82 */ /* 0x000e220000000a00 */
[----:B------:R-:W1:Y:S07]  /*0090*/  LDCU.64 UR4, c[0x0][0x358] ;  /* 0x00006b00ff0477ac */ /* 0x000e6e0008000a00 */
[----:B------:R-:W2:Y:S01]  /*00a0*/  LDC.64 R4, c[0x0][0x380] ;  /* 0x0000e000ff047b82 */ /* 0x000ea20000000a00 */
[----:B0-----:R-:W-:-:S06]  /*00b0*/  IMAD.WIDE R2, R7, 0x4, R2 ;  /* 0x0000000407027825 */ /* 0x001fcc00078e0202 */
[----:B-1----:R-:W3:Y:S01]  /*00c0*/  LDG.E R2, desc[UR4][R2.64] ;  /* 0x0000000402027981 */ /* 0x002ee2000c1e1900 */
[----:B--2---:R-:W-:-:S05]  /*00d0*/  IMAD.WIDE R4, R7, 0x4, R4 ;  /* 0x0000000407047825 */ /* 0x004fca00078e0204 */
[----:B------:R-:W2:Y:S01]  /*00e0*/  LDG.E R7, desc[UR4][R4.64] ;  /* 0x0000000404077981 */ /* 0x000ea2000c1e1900 */
[----:B---3--:R-:W-:-:S05]  /*00f0*/  FSET.BF.GT.AND R0, R2, RZ, PT ;  /* 0x000000ff0200720a */ /* 0x008fca0003804000 */
[----:B--2---:R-:W-:-:S05]  /*0100*/  FMUL R7, R0, R7 ;  /* 0x0000000700077220 */ /* 0x004fca0000400000 */
[----:B------:R-:W-:Y:S01]  /*0110*/  STG.E desc[UR4][R4.64], R7 ;  /* 0x0000000704007986 */ /* 0x000fe2000c101904 */
[----:B------:R-:W-:Y:S05]  /*0120*/  EXIT ;  /* 0x000000000000794d */ /* 0x000fea0003800000 */
.L_x_0:
[----:B------:R-:W-:-:S00]  /*0130*/  BRA `(.L_x_0) ;  /* 0xfffffffc00fc7947 */ /* 0x000fc0000383ffff */
[----:B------:R-:W-:-:S00]  /*0140*/  NOP ;  /* 0x0000000000007918 */ /* 0x000fc00000000000 */
        /* <DEDUP_REMOVED lines=11> */
.L_x_68:


//--------------------- .text._Z18save_hidden_valuesPfS_i --------------------------
	.section	.text._Z18save_hidden_valuesPfS_i,"ax",@progbits
	.align	128
        .global         _Z18save_hidden_valuesPfS_i
        .type           _Z18save_hidden_valuesPfS_i,@function
        .size           _Z18save_hidden_valuesPfS_i,(.L_x_69 - _Z18save_hidden_valuesPfS_i)
        .other          _Z18save_hidden_valuesPfS_i,@"STO_CUDA_ENTRY STV_DEFAULT"
_Z18save_hidden_valuesPfS_i:
.text._Z18save_hidden_valuesPfS_i:
        /* <DEDUP_REMOVED lines=14> */
[----:B---3--:R-:W-:Y:S01]  /*00e0*/  STG.E desc[UR4][R4.64], R3 ;  /* 0x0000000304007986 */ /* 0x008fe2000c101904 */
[----:B------:R-:W-:Y:S05]  /*00f0*/  EXIT ;  /* 0x000000000000794d */ /* 0x000fea0003800000 */
.L_x_1:
        /* <DEDUP_REMOVED lines=16> */
.L_x_69:


//--------------------- .text._Z21update_weights_kernelPfS_if --------------------------
	.section	.text._Z21update_weights_kernelPfS_if,"ax",@progbits
	.align	128
        .global         _Z21update_weights_kernelPfS_if
        .type           _Z21update_weights_kernelPfS_if,@function
        .size           _Z21update_weights_kernelPfS_if,(.L_x_70 - _Z21update_weights_kernelPfS_if)
        .other          _Z21update_weights_kernelPfS_if,@"STO_CUDA_ENTRY STV_DEFAULT"
_Z21update_weights_kernelPfS_if:
.text._Z21update_weights_kernelPfS_if:
        /* <DEDUP_REMOVED lines=9> */
[----:B------:R-:W1:Y:S01]  /*0090*/  LDCU.64 UR4, c[0x0][0x358] ;  /* 0x00006b00ff0477ac */ /* 0x000e620008000a00 */
[----:B------:R-:W2:Y:S06]  /*00a0*/  LDCU UR6, c[0x0][0x394] ;  /* 0x00007280ff0677ac */ /* 0x000eac0008000800 */
[----:B------:R-:W3:Y:S01]  /*00b0*/  LDC.64 R4, c[0x0][0x380] ;  /* 0x0000e000ff047b82 */ /* 0x000ee20000000a00 */
[----:B0-----:R-:W-:-:S06]  /*00c0*/  IMAD.WIDE R2, R7, 0x4, R2 ;  /* 0x0000000407027825 */ /* 0x001fcc00078e0202 */
[----:B-1----:R-:W2:Y:S01]  /*00d0*/  LDG.E R2, desc[UR4][R2.64] ;  /* 0x0000000402027981 */ /* 0x002ea2000c1e1900 */
[----:B---3--:R-:W-:-:S05]  /*00e0*/  IMAD.WIDE R4, R7, 0x4, R4 ;  /* 0x0000000407047825 */ /* 0x008fca00078e0204 */
[----:B------:R-:W2:Y:S02]  /*00f0*/  LDG.E R7, desc[UR4][R4.64] ;  /* 0x0000000404077981 */ /* 0x000ea4000c1e1900 */
[----:B--2---:R-:W-:-:S05]  /*0100*/  FFMA R7, -R2, UR6, R7 ;  /* 0x0000000602077c23 */ /* 0x004fca0008000107 */
[----:B------:R-:W-:Y:S01]  /*0110*/  STG.E desc[UR4][R4.64], R7 ;  /* 0x0000000704007986 */ /* 0x000fe2000c101904 */
[----:B------:R-:W-:Y:S05]  /*0120*/  EXIT ;  /* 0x000000000000794d */ /* 0x000fea0003800000 */
.L_x_2:
        /* <DEDUP_REMOVED lines=13> */
.L_x_70:


//--------------------- .text._Z21compute_bias_gradientPfS_ii --------------------------
	.section	.text._Z21compute_bias_gradientPfS_ii,"ax",@progbits
	.align	128
        .global         _Z21compute_bias_gradientPfS_ii
        .type           _Z21compute_bias_gradientPfS_ii,@function
        .size           _Z21compute_bias_gradientPfS_ii,(.L_x_71 - _Z21compute_bias_gradientPfS_ii)
        .other          _Z21compute_bias_gradientPfS_ii,@"STO_CUDA_ENTRY STV_DEFAULT"
_Z21compute_bias_gradientPfS_ii:
.text._Z21compute_bias_gradientPfS_ii:
[----:B------:R-:W-:Y:S01]  /*0000*/  LDC R1, c[0x0][0x37c] ;  /* 0x0000df00ff017b82 */ /* 0x000fe20000000800 */
[----:B------:R-:W0:Y:S07]  /*0010*/  S2R R3, SR_TID.X ;  /* 0x0000000000037919 */ /* 0x000e2e0000002100 */
[----:B------:R-:W0:Y:S08]  /*0020*/  S2UR UR4, SR_CTAID.X ;  /* 0x00000000000479c3 */ /* 0x000e300000002500 */
[----:B------:R-:W0:Y:S08]  /*0030*/  LDC R0, c[0x0][0x360] ;  /* 0x0000d800ff007b82 */ /* 0x000e300000000800 */
[----:B------:R-:W1:Y:S01]  /*0040*/  LDC R17, c[0x0][0x390] ;  /* 0x0000e400ff117b82 */ /* 0x000e620000000800 */
[----:B0-----:R-:W-:-:S05]  /*0050*/  IMAD R0, R0, UR4, R3 ;  /* 0x0000000400007c24 */ /* 0x001fca000f8e0203 */
[----:B-1----:R-:W-:-:S13]  /*0060*/  ISETP.GE.AND P0, PT, R0, R17, PT ;  /* 0x000000110000720c */ /* 0x002fda0003f06270 */
[----:B------:R-:W-:Y:S05]  /*0070*/  @P0 EXIT ;  /* 0x000000000000094d */ /* 0x000fea0003800000 */
[----:B------:R-:W0:Y:S01]  /*0080*/  LDCU UR5, c[0x0][0x394] ;  /* 0x00007280ff0577ac */ /* 0x000e220008000800 */
[----:B------:R-:W-:Y:S01]  /*0090*/  HFMA2 R16, -RZ, RZ, 0, 0 ;  /* 0x00000000ff107431 */ /* 0x000fe200000001ff */
[----:B------:R-:W1:Y:S01]  /*00a0*/  LDCU.64 UR8, c[0x0][0x358] ;  /* 0x00006b00ff0877ac */ /* 0x000e620008000a00 */
[----:B0-----:R-:W-:-:S09]  /*00b0*/  UISETP.GE.AND UP0, UPT, UR5, 0x1, UPT ;  /* 0x000000010500788c */ /* 0x001fd2000bf06270 */
[----:B-1----:R-:W-:Y:S05]  /*00c0*/  BRA.U !UP0, `(.L_x_3) ;  /* 0x0000000508f87547 */ /* 0x002fea000b800000 */
[----:B------:R-:W-:Y:S01]  /*00d0*/  UISETP.GE.U32.AND UP1, UPT, UR5, 0x10, UPT ;  /* 0x000000100500788c */ /* 0x000fe2000bf26070 */
[----:B------:R-:W-:Y:S01]  /*00e0*/  MOV R16, RZ ;  /* 0x000000ff00107202 */ /* 0x000fe20000000f00 */
[----:B------:R-:W-:Y:S01]  /*00f0*/  ULOP3.LUT UR6, UR5, 0xf, URZ, 0xc0, !UPT ;  /* 0x0000000f05067892 */ /* 0x000fe2000f8ec0ff */
[----:B------:R-:W-:-:S03]  /*0100*/  UMOV UR4, URZ ;  /* 0x000000ff00047c82 */ /* 0x000fc60008000000 */
[----:B------:R-:W-:-:S03]  /*0110*/  UISETP.NE.AND UP0, UPT, UR6, URZ, UPT ;  /* 0x000000ff0600728c */ /* 0x000fc6000bf05270 */
[----:B------:R-:W-:Y:S08]  /*0120*/  BRA.U !UP1, `(.L_x_4) ;  /* 0x0000000109e47547 */ /* 0x000ff0000b800000 */
[----:B------:R-:W-:Y:S01]  /*0130*/  ULOP3.LUT UR4, UR5, 0x7ffffff0, URZ, 0xc0, !UPT ;  /* 0x7ffffff005047892 */ /* 0x000fe2000f8ec0ff */
[----:B------:R-:W-:Y:S02]  /*0140*/  MOV R16, RZ ;  /* 0x000000ff00107202 */ /* 0x000fe40000000f00 */
[----:B------:R-:W-:Y:S01]  /*0150*/  MOV R18, R0 ;  /* 0x0000000000127202 */ /* 0x000fe20000000f00 */
[----:B------:R-:W-:-:S12]  /*0160*/  UIADD3 UR7, UPT, UPT, -UR4, URZ, URZ ;  /* 0x000000ff04077290 */ /* 0x000fd8000fffe1ff */
.L_x_5:
[----:B------:R-:W0:Y:S02]  /*0170*/  LDC.64 R4, c[0x0][0x388] ;  /* 0x0000e200ff047b82 */ /* 0x000e240000000a00 */
[----:B0-----:R-:W-:-:S05]  /*0180*/  IMAD.WIDE R4, R18, 0x4, R4 ;  /* 0x0000000412047825 */ /* 0x001fca00078e0204 */
[----:B------:R-:W2:Y:S01]  /*0190*/  LDG.E R25, desc[UR8][R4.64] ;  /* 0x0000000804197981 */ /* 0x000ea2000c1e1900 */
[----:B------:R-:W-:-:S05]  /*01a0*/  IMAD.WIDE R6, R17, 0x4, R4 ;  /* 0x0000000411067825 */ /* 0x000fca00078e0204 */
[----:B------:R0:W3:Y:S01]  /*01b0*/  LDG.E R23, desc[UR8][R6.64] ;  /* 0x0000000806177981 */ /* 0x0000e2000c1e1900 */
[----:B------:R-:W-:-:S05]  /*01c0*/  IMAD.WIDE R8, R17, 0x4, R6 ;  /* 0x0000000411087825 */ /* 0x000fca00078e0206 */
[----:B------:R1:W4:Y:S01]  /*01d0*/  LDG.E R22, desc[UR8][R8.64] ;  /* 0x0000000808167981 */ /* 0x000322000c1e1900 */
[----:B------:R-:W-:-:S05]  /*01e0*/  IMAD.WIDE R12, R17, 0x4, R8 ;  /* 0x00000004110c7825 */ /* 0x000fca00078e0208 */
[----:B------:R-:W5:Y:S01]  /*01f0*/  LDG.E R21, desc[UR8][R12.64] ;  /* 0x000000080c157981 */ /* 0x000f62000c1e1900 */
[----:B------:R-:W-:-:S05]  /*0200*/  IMAD.WIDE R14, R17, 0x4, R12 ;  /* 0x00000004110e7825 */ /* 0x000fca00078e020c */
[----:B------:R-:W5:Y:S01]  /*0210*/  LDG.E R20, desc[UR8][R14.64] ;  /* 0x000000080e147981 */ /* 0x000f62000c1e1900 */
[----:B------:R-:W-:-:S05]  /*0220*/  IMAD.WIDE R2, R17, 0x4, R14 ;  /* 0x0000000411027825 */ /* 0x000fca00078e020e */
[----:B------:R1:W5:Y:S01]  /*0230*/  LDG.E R19, desc[UR8][R2.64] ;  /* 0x0000000802137981 */ /* 0x000362000c1e1900 */
[----:B------:R-:W-:-:S05]  /*0240*/  IMAD.WIDE R26, R17, 0x4, R2 ;  /* 0x00000004111a7825 */ /* 0x000fca00078e0202 */
[----:B------:R1:W5:Y:S01]  /*0250*/  LDG.E R24, desc[UR8][R26.64] ;  /* 0x000000081a187981 */ /* 0x000362000c1e1900 */
[----:B------:R-:W-:-:S05]  /*0260*/  IMAD.WIDE R10, R17, 0x4, R26 ;  /* 0x00000004110a7825 */ /* 0x000fca00078e021a */
[----:B------:R1:W5:Y:S01]  /*0270*/  LDG.E R28, desc[UR8][R10.64] ;  /* 0x000000080a1c7981 */ /* 0x000362000c1e1900 */
[----:B0-----:R-:W-:-:S04]  /*0280*/  IMAD.WIDE R6, R17, 0x4, R10 ;  /* 0x0000000411067825 */ /* 0x001fc800078e020a */
[C---:B-1----:R-:W-:Y:S02]  /*0290*/  IMAD.WIDE R8, R17.reuse, 0x4, R6 ;  /* 0x0000000411087825 */ /* 0x042fe400078e0206 */
[----:B------:R-:W5:Y:S02]  /*02a0*/  LDG.E R6, desc[UR8][R6.64] ;  /* 0x0000000806067981 */ /* 0x000f64000c1e1900 */
[C---:B------:R-:W-:Y:S02]  /*02b0*/  IMAD.WIDE R2, R17.reuse, 0x4, R8 ;  /* 0x0000000411027825 */ /* 0x040fe400078e0208 */
[----:B------:R-:W5:Y:S02]  /*02c0*/  LDG.E R8, desc[UR8][R8.64] ;  /* 0x0000000808087981 */ /* 0x000f64000c1e1900 */
[C---:B------:R-:W-:Y:S02]  /*02d0*/  IMAD.WIDE R4, R17.reuse, 0x4, R2 ;  /* 0x0000000411047825 */ /* 0x040fe400078e0202 */
[----:B------:R-:W5:Y:S02]  /*02e0*/  LDG.E R29, desc[UR8][R2.64] ;  /* 0x00000008021d7981 */ /* 0x000f64000c1e1900 */
[----:B------:R-:W-:-:S02]  /*02f0*/  IMAD.WIDE R12, R17, 0x4, R4 ;  /* 0x00000004110c7825 */ /* 0x000fc400078e0204 */
[----:B------:R-:W5:Y:S02]  /*0300*/  LDG.E R4, desc[UR8][R4.64] ;  /* 0x0000000804047981 */ /* 0x000f64000c1e1900 */
[C---:B------:R-:W-:Y:S02]  /*0310*/  IMAD.WIDE R14, R17.reuse, 0x4, R12 ;  /* 0x00000004110e7825 */ /* 0x040fe400078e020c */
[----:B------:R-:W5:Y:S02]  /*0320*/  LDG.E R12, desc[UR8][R12.64] ;  /* 0x000000080c0c7981 */ /* 0x000f64000c1e1900 */
[C---:B------:R-:W-:Y:S02]  /*0330*/  IMAD.WIDE R26, R17.reuse, 0x4, R14 ;  /* 0x00000004111a7825 */ /* 0x040fe400078e020e */
[----:B------:R-:W5:Y:S02]  /*0340*/  LDG.E R14, desc[UR8][R14.64] ;  /* 0x000000080e0e7981 */ /* 0x000f64000c1e1900 */
[----:B------:R-:W-:-:S02]  /*0350*/  IMAD.WIDE R10, R17, 0x4, R26 ;  /* 0x00000004110a7825 */ /* 0x000fc400078e021a */
[----:B------:R-:W5:Y:S04]  /*0360*/  LDG.E R26, desc[UR8][R26.64] ;  /* 0x000000081a1a7981 */ /* 0x000f68000c1e1900 */
[----:B------:R-:W5:Y:S01]  /*0370*/  LDG.E R10, desc[UR8][R10.64] ;  /* 0x000000080a0a7981 */ /* 0x000f62000c1e1900 */
[----:B------:R-:W-:-:S04]  /*0380*/  UIADD3 UR7, UPT, UPT, UR7, 0x10, URZ ;  /* 0x0000001007077890 */ /* 0x000fc8000fffe0ff */
[----:B------:R-:W-:Y:S01]  /*0390*/  UISETP.NE.AND UP1, UPT, UR7, URZ, UPT ;  /* 0x000000ff0700728c */ /* 0x000fe2000bf25270 */
[----:B------:R-:W-:Y:S01]  /*03a0*/  LEA R18, R17, R18, 0x4 ;  /* 0x0000001211127211 */ /* 0x000fe200078e20ff */
[----:B--2---:R-:W-:-:S04]  /*03b0*/  FADD R16, R25, R16 ;  /* 0x0000001019107221 */ /* 0x004fc80000000000 */
[----:B---3--:R-:W-:-:S04]  /*03c0*/  FADD R23, R16, R23 ;  /* 0x0000001710177221 */ /* 0x008fc80000000000 */
[----:B----4-:R-:W-:-:S04]  /*03d0*/  FADD R22, R23, R22 ;  /* 0x0000001617167221 */ /* 0x010fc80000000000 */
[----:B-----5:R-:W-:-:S04]  /*03e0*/  FADD R21, R22, R21 ;  /* 0x0000001516157221 */ /* 0x020fc80000000000 */
[----:B------:R-:W-:-:S04]  /*03f0*/  FADD R20, R21, R20 ;  /* 0x0000001415147221 */ /* 0x000fc80000000000 */
        /* <DEDUP_REMOVED lines=10> */
[----:B------:R-:W-:Y:S01]  /*04a0*/  FADD R16, R29, R10 ;  /* 0x0000000a1d107221 */ /* 0x000fe20000000000 */
[----:B------:R-:W-:Y:S06]  /*04b0*/  BRA.U UP1, `(.L_x_5) ;  /* 0xfffffffd012c7547 */ /* 0x000fec000b83ffff */
.L_x_4:
[----:B------:R-:W-:Y:S05]  /*04c0*/  BRA.U !UP0, `(.L_x_3) ;  /* 0x0000000108f87547 */ /* 0x000fea000b800000 */
[----:B------:R-:W-:Y:S02]  /*04d0*/  UISETP.GE.U32.AND UP0, UPT, UR6, 0x8, UPT ;  /* 0x000000080600788c */ /* 0x000fe4000bf06070 */
[----:B------:R-:W-:-:S04]  /*04e0*/  ULOP3.LUT UR7, UR5, 0x7, URZ, 0xc0, !UPT ;  /* 0x0000000705077892 */ /* 0x000fc8000f8ec0ff */
[----:B------:R-:W-:-:S03]  /*04f0*/  UISETP.NE.AND UP1, UPT, UR7, URZ, UPT ;  /* 0x000000ff0700728c */ /* 0x000fc6000bf25270 */
[----:B------:R-:W-:Y:S08]  /*0500*/  BRA.U !UP0, `(.L_x_6) ;  /* 0x00000001086c7547 */ /* 0x000ff0000b800000 */
[----:B------:R-:W0:Y:S01]  /*0510*/  LDC.64 R2, c[0x0][0x388] ;  /* 0x0000e200ff027b82 */ /* 0x000e220000000a00 */
[----:B------:R-:W-:-:S04]  /*0520*/  IMAD R5, R17, UR4, R0 ;  /* 0x0000000411057c24 */ /* 0x000fc8000f8e0200 */
[----:B0-----:R-:W-:-:S04]  /*0530*/  IMAD.WIDE R2, R5, 0x4, R2 ;  /* 0x0000000405027825 */ /* 0x001fc800078e0202 */
[C---:B------:R-:W-:Y:S02]  /*0540*/  IMAD.WIDE R4, R17.reuse, 0x4, R2 ;  /* 0x0000000411047825 */ /* 0x040fe400078e0202 */
[----:B------:R-:W2:Y:S02]  /*0550*/  LDG.E R3, desc[UR8][R2.64] ;  /* 0x0000000802037981 */ /* 0x000ea4000c1e1900 */
[C---:B------:R-:W-:Y:S02]  /*0560*/  IMAD.WIDE R6, R17.reuse, 0x4, R4 ;  /* 0x0000000411067825 */ /* 0x040fe400078e0204 */
[----:B------:R-:W3:Y:S02]  /*0570*/  LDG.E R4, desc[UR8][R4.64] ;  /* 0x0000000804047981 */ /* 0x000ee4000c1e1900 */
[C---:B------:R-:W-:Y:S02]  /*0580*/  IMAD.WIDE R8, R17.reuse, 0x4, R6 ;  /* 0x0000000411087825 */ /* 0x040fe400078e0206 */
[----:B------:R-:W4:Y:S02]  /*0590*/  LDG.E R6, desc[UR8][R6.64] ;  /* 0x0000000806067981 */ /* 0x000f24000c1e1900 */
        /* <DEDUP_REMOVED lines=9> */
[----:B------:R-:W-:Y:S01]  /*0630*/  UIADD3 UR4, UPT, UPT, UR4, 0x8, URZ ;  /* 0x0000000804047890 */ /* 0x000fe2000fffe0ff */
[----:B--2---:R-:W-:-:S04]  /*0640*/  FADD R3, R16, R3 ;  /* 0x0000000310037221 */ /* 0x004fc80000000000 */
[----:B---3--:R-:W-:-:S04]  /*0650*/  FADD R3, R3, R4 ;  /* 0x0000000403037221 */ /* 0x008fc80000000000 */
[----:B----4-:R-:W-:-:S04]  /*0660*/  FADD R3, R3, R6 ;  /* 0x0000000603037221 */ /* 0x010fc80000000000 */
[----:B-----5:R-:W-:-:S04]  /*0670*/  FADD R3, R3, R8 ;  /* 0x0000000803037221 */ /* 0x020fc80000000000 */
[----:B------:R-:W-:-:S04]  /*0680*/  FADD R3, R3, R10 ;  /* 0x0000000a03037221 */ /* 0x000fc80000000000 */
[----:B------:R-:W-:-:S04]  /*0690*/  FADD R3, R3, R12 ;  /* 0x0000000c03037221 */ /* 0x000fc80000000000 */
[----:B------:R-:W-:-:S04]  /*06a0*/  FADD R3, R3, R14 ;  /* 0x0000000e03037221 */ /* 0x000fc80000000000 */
[----:B------:R-:W-:-:S07]  /*06b0*/  FADD R16, R3, R18 ;  /* 0x0000001203107221 */ /* 0x000fce0000000000 */
.L_x_6:
        /* <DEDUP_REMOVED lines=12> */
[----:B------:R-:W-:Y:S02]  /*0780*/  IMAD.WIDE R8, R17, 0x4, R6 ;  /* 0x0000000411087825 */ /* 0x000fe400078e0206 */
[----:B------:R-:W4:Y:S04]  /*0790*/  LDG.E R7, desc[UR8][R6.64] ;  /* 0x0000000806077981 */ /* 0x000f28000c1e1900 */
[----:B------:R-:W5:Y:S01]  /*07a0*/  LDG.E R9, desc[UR8][R8.64] ;  /* 0x0000000808097981 */ /* 0x000f62000c1e1900 */
[----:B------:R-:W-:Y:S01]  /*07b0*/  UIADD3 UR4, UPT, UPT, UR4, 0x4, URZ ;  /* 0x0000000404047890 */ /* 0x000fe2000fffe0ff */
[----:B--2---:R-:W-:-:S04]  /*07c0*/  FADD R16, R16, R3 ;  /* 0x0000000310107221 */ /* 0x004fc80000000000 */
[----:B---3--:R-:W-:-:S04]  /*07d0*/  FADD R16, R16, R5 ;  /* 0x0000000510107221 */ /* 0x008fc80000000000 */
[----:B----4-:R-:W-:-:S04]  /*07e0*/  FADD R16, R16, R7 ;  /* 0x0000000710107221 */ /* 0x010fc80000000000 */
[----:B-----5:R-:W-:-:S07]  /*07f0*/  FADD R16, R16, R9 ;  /* 0x0000000910107221 */ /* 0x020fce0000000000 */
.L_x_7:
[----:B------:R-:W-:Y:S05]  /*0800*/  BRA.U !UP1, `(.L_x_3) ;  /* 0x0000000109287547 */ /* 0x000fea000b800000 */
[----:B------:R-:W0:Y:S01]  /*0810*/  LDC.64 R4, c[0x0][0x388] ;  /* 0x0000e200ff047b82 */ /* 0x000e220000000a00 */
[----:B------:R-:W-:Y:S01]  /*0820*/  IMAD R6, R17, UR4, R0 ;  /* 0x0000000411067c24 */ /* 0x000fe2000f8e0200 */
[----:B------:R-:W-:-:S12]  /*0830*/  UIADD3 UR5, UPT, UPT, -UR5, URZ, URZ ;  /* 0x000000ff05057290 */ /* 0x000fd8000fffe1ff */
.L_x_8:
[----:B0-----:R-:W-:-:S06]  /*0840*/  IMAD.WIDE R2, R6, 0x4, R4 ;  /* 0x0000000406027825 */ /* 0x001fcc00078e0204 */
[----:B------:R-:W2:Y:S01]  /*0850*/  LDG.E R3, desc[UR8][R2.64] ;  /* 0x0000000802037981 */ /* 0x000ea2000c1e1900 */
[----:B------:R-:W-:Y:S01]  /*0860*/  UIADD3 UR5, UPT, UPT, UR5, 0x1, URZ ;  /* 0x0000000105057890 */ /* 0x000fe2000fffe0ff */
[----:B------:R-:W-:-:S03]  /*0870*/  IADD3 R6, PT, PT, R6, R17, RZ ;  /* 0x0000001106067210 */ /* 0x000fc60007ffe0ff */
[----:B------:R-:W-:Y:S01]  /*0880*/  UISETP.NE.AND UP0, UPT, UR5, URZ, UPT ;  /* 0x000000ff0500728c */ /* 0x000fe2000bf05270 */
[----:B--2---:R-:W-:-:S08]  /*0890*/  FADD R16, R3, R16 ;  /* 0x0000001003107221 */ /* 0x004fd00000000000 */
[----:B------:R-:W-:Y:S05]  /*08a0*/  BRA.U UP0, `(.L_x_8) ;  /* 0xfffffffd00e47547 */ /* 0x000fea000b83ffff */
.L_x_3:
[----:B------:R-:W0:Y:S02]  /*08b0*/  LDC.64 R2, c[0x0][0x380] ;  /* 0x0000e000ff027b82 */ /* 0x000e240000000a00 */
[----:B0-----:R-:W-:-:S05]  /*08c0*/  IMAD.WIDE R2, R0, 0x4, R2 ;  /* 0x0000000400027825 */ /* 0x001fca00078e0202 */
[----:B------:R-:W-:Y:S01]  /*08d0*/  STG.E desc[UR8][R2.64], R16 ;  /* 0x0000001002007986 */ /* 0x000fe2000c101908 */
[----:B------:R-:W-:Y:S05]  /*08e0*/  EXIT ;  /* 0x000000000000794d */ /* 0x000fea0003800000 */
.L_x_9:
        /* <DEDUP_REMOVED lines=9> */
.L_x_71:


//--------------------- .text._Z23compute_output_gradientPfPiS_ii --------------------------
	.section	.text._Z23compute_output_gradientPfPiS_ii,"ax",@progbits
	.align	128
        .global         _Z23compute_output_gradientPfPiS_ii
        .type           _Z23compute_output_gradientPfPiS_ii,@function
        .size           _Z23compute_output_gradientPfPiS_ii,(.L_x_72 - _Z23compute_output_gradientPfPiS_ii)
        .other          _Z23compute_output_gradientPfPiS_ii,@"STO_CUDA_ENTRY STV_DEFAULT"
_Z23compute_output_gradientPfPiS_ii:
.text._Z23compute_output_gradientPfPiS_ii:
[----:B------:R-:W-:Y:S01]  /*0000*/  LDC R1, c[0x0][0x37c] ;  /* 0x0000df00ff017b82 */ /* 0x000fe20000000800 */
[----:B------:R-:W0:Y:S07]  /*0010*/  S2R R3, SR_TID.X ;  /* 0x0000000000037919 */ /* 0x000e2e0000002100 */
[----:B------:R-:W0:Y:S01]  /*0020*/  S2UR UR4, SR_CTAID.X ;  /* 0x00000000000479c3 */ /* 0x000e220000002500 */
[----:B------:R-:W1:Y:S01]  /*0030*/  LDCU.64 UR6, c[0x0][0x398] ;  /* 0x00007300ff0677ac */ /* 0x000e620008000a00 */
[----:B------:R-:W1:Y:S06]  /*0040*/  S2R R11, SR_CTAID.Y ;  /* 0x00000000000b7919 */ /* 0x000e6c0000002600 */
[----:B------:R-:W0:Y:S02]  /*0050*/  LDC R0, c[0x0][0x360] ;  /* 0x0000d800ff007b82 */ /* 0x000e240000000800 */
[----:B0-----:R-:W-:Y:S01]  /*0060*/  IMAD R0, R0, UR4, R3 ;  /* 0x0000000400007c24 */ /* 0x001fe2000f8e0203 */
[----:B-1----:R-:W-:-:S04]  /*0070*/  ISETP.GE.AND P0, PT, R11, UR7, PT ;  /* 0x000000070b007c0c */ /* 0x002fc8000bf06270 */
[----:B------:R-:W-:-:S13]  /*0080*/  ISETP.GE.OR P0, PT, R0, UR6, P0 ;  /* 0x0000000600007c0c */ /* 0x000fda0008706670 */
[----:B------:R-:W-:Y:S05]  /*0090*/  @P0 EXIT ;  /* 0x000000000000094d */ /* 0x000fea0003800000 */
[----:B------:R-:W0:Y:S01]  /*00a0*/  LDC.64 R2, c[0x0][0x380] ;  /* 0x0000e000ff027b82 */ /* 0x000e220000000a00 */
[----:B------:R-:W1:Y:S01]  /*00b0*/  LDCU.64 UR4, c[0x0][0x358] ;  /* 0x00006b00ff0477ac */ /* 0x000e620008000a00 */
[----:B------:R-:W-:-:S06]  /*00c0*/  IMAD R9, R11, UR6, R0 ;  /* 0x000000060b097c24 */ /* 0x000fcc000f8e0200 */
[----:B------:R-:W2:Y:S08]  /*00d0*/  LDC.64 R4, c[0x0][0x390] ;  /* 0x0000e400ff047b82 */ /* 0x000eb00000000a00 */
[----:B------:R-:W3:Y:S01]  /*00e0*/  LDC.64 R6, c[0x0][0x388] ;  /* 0x0000e200ff067b82 */ /* 0x000ee20000000a00 */
[----:B0-----:R-:W-:-:S06]  /*00f0*/  IMAD.WIDE R2, R9, 0x4, R2 ;  /* 0x0000000409027825 */ /* 0x001fcc00078e0202 */
[----:B-1----:R-:W4:Y:S01]  /*0100*/  LDG.E R3, desc[UR4][R2.64] ;  /* 0x0000000402037981 */ /* 0x002f22000c1e1900 */
[----:B--2---:R-:W-:-:S04]  /*0110*/  IMAD.WIDE R4, R9, 0x4, R4 ;  /* 0x0000000409047825 */ /* 0x004fc800078e0204 */
[----:B---3--:R-:W-:Y:S01]  /*0120*/  IMAD.WIDE.U32 R6, R11, 0x4, R6 ;  /* 0x000000040b067825 */ /* 0x008fe200078e0006 */
[----:B----4-:R0:W-:Y:S05]  /*0130*/  STG.E desc[UR4][R4.64], R3 ;  /* 0x0000000304007986 */ /* 0x0101ea000c101904 */
[----:B------:R-:W2:Y:S02]  /*0140*/  LDG.E R7, desc[UR4][R6.64] ;  /* 0x0000000406077981 */ /* 0x000ea4000c1e1900 */
[----:B--2---:R-:W-:-:S13]  /*0150*/  ISETP.NE.AND P0, PT, R0, R7, PT ;  /* 0x000000070000720c */ /* 0x004fda0003f05270 */
[----:B0-----:R-:W-:Y:S05]  /*0160*/  @P0 EXIT ;  /* 0x000000000000094d */ /* 0x001fea0003800000 */
[----:B------:R-:W-:-:S05]  /*0170*/  FADD R3, R3, -1 ;  /* 0xbf80000003037421 */ /* 0x000fca0000000000 */
[----:B------:R-:W-:Y:S01]  /*0180*/  STG.E desc[UR4][R4.64], R3 ;  /* 0x0000000304007986 */ /* 0x000fe2000c101904 */
[----:B------:R-:W-:Y:S05]  /*0190*/  EXIT ;  /* 0x000000000000794d */ /* 0x000fea0003800000 */
.L_x_10:
        /* <DEDUP_REMOVED lines=14> */
.L_x_72:


//--------------------- .text._Z14softmax_kernelPfii --------------------------
	.section	.text._Z14softmax_kernelPfii,"ax",@progbits
	.align	128
        .global         _Z14softmax_kernelPfii
        .type           _Z14softmax_kernelPfii,@function
        .size           _Z14softmax_kernelPfii,(.L_x_67 - _Z14softmax_kernelPfii)
        .other          _Z14softmax_kernelPfii,@"STO_CUDA_ENTRY STV_DEFAULT"
_Z14softmax_kernelPfii:
.text._Z14softmax_kernelPfii:
[----:B------:R-:W-:Y:S08]  /*0000*/  LDC R1, c[0x0][0x37c] ;  /* 0x0000df00ff017b82 */ /* 0x000ff00000000800 */
[----:B------:R-:W0:Y:S08]  /*0010*/  S2UR UR4, SR_CTAID.X ;  /* 0x00000000000479c3 */ /* 0x000e300000002500 */
[----:B------:R-:W0:Y:S02]  /*0020*/  LDC R0, c[0x0][0x388] ;  /* 0x0000e200ff007b82 */ /* 0x000e240000000800 */
[----:B0-----:R-:W-:-:S13]  /*0030*/  ISETP.LE.AND P0, PT, R0, UR4, PT ;  /* 0x0000000400007c0c */ /* 0x001fda000bf03270 */
[----:B------:R-:W-:Y:S05]  /*0040*/  @P0 EXIT ;  /* 0x000000000000094d */ /* 0x000fea0003800000 */
[----:B------:R-:W0:Y:S01]  /*0050*/  LDC R3, c[0x0][0x38c] ;  /* 0x0000e300ff037b82 */ /* 0x000e220000000800 */
[----:B------:R-:W1:Y:S07]  /*0060*/  LDCU.64 UR8, c[0x0][0x358] ;  /* 0x00006b00ff0877ac */ /* 0x000e6e0008000a00 */
[----:B------:R-:W2:Y:S01]  /*0070*/  LDC.64 R6, c[0x0][0x380] ;  /* 0x0000e000ff067b82 */ /* 0x000ea20000000a00 */
[----:B0-----:R-:W-:-:S04]  /*0080*/  IMAD R2, R3, UR4, RZ ;  /* 0x0000000403027c24 */ /* 0x001fc8000f8e02ff */
[----:B--2---:R-:W-:-:S05]  /*0090*/  IMAD.WIDE R4, R2, 0x4, R6 ;  /* 0x0000000402047825 */ /* 0x004fca00078e0206 */
[----:B-1----:R0:W5:Y:S01]  /*00a0*/  LDG.E R0, desc[UR8][R4.64] ;  /* 0x0000000804007981 */ /* 0x002162000c1e1900 */
[----:B------:R-:W-:-:S13]  /*00b0*/  ISETP.GE.AND P0, PT, R3, 0x2, PT ;  /* 0x000000020300780c */ /* 0x000fda0003f06270 */
[----:B0-----:R-:W-:Y:S05]  /*00c0*/  @!P0 BRA `(.L_x_11) ;  /* 0x0000000400a88947 */ /* 0x001fea0003800000 */
[C---:B------:R-:W-:Y:S01]  /*00d0*/  IADD3 R4, PT, PT, R3.reuse, -0x2, RZ ;  /* 0xfffffffe03047810 */ /* 0x040fe20007ffe0ff */
[----:B------:R-:W-:Y:S01]  /*00e0*/  UMOV UR4, 0x1 ;  /* 0x0000000100047882 */ /* 0x000fe20000000000 */
[----:B------:R-:W-:Y:S02]  /*00f0*/  IADD3 R3, PT, PT, R3, -0x1, RZ ;  /* 0xffffffff03037810 */ /* 0x000fe40007ffe0ff */
[----:B------:R-:W-:Y:S02]  /*0100*/  ISETP.GE.U32.AND P0, PT, R4, 0xf, PT ;  /* 0x0000000f0400780c */ /* 0x000fe40003f06070 */
[----:B------:R-:W-:-:S11]  /*0110*/  LOP3.LUT R19, R3, 0xf, RZ, 0xc0, !PT ;  /* 0x0000000f03137812 */ /* 0x000fd600078ec0ff */
[----:B------:R-:W-:Y:S05]  /*0120*/  @!P0 BRA `(.L_x_12) ;  /* 0x00000000009c8947 */ /* 0x000fea0003800000 */
[----:B------:R-:W-:Y:S01]  /*0130*/  IADD3 R5, PT, PT, R2, 0x1, RZ ;  /* 0x0000000102057810 */ /* 0x000fe20007ffe0ff */
[----:B------:R-:W-:-:S04]  /*0140*/  UMOV UR4, URZ ;  /* 0x000000ff00047c82 */ /* 0x000fc80008000000 */
[----:B------:R-:W-:Y:S01]  /*0150*/  IMAD.WIDE.U32 R4, R5, 0x4, R6 ;  /* 0x0000000405047825 */ /* 0x000fe200078e0006 */
[----:B------:R-:W-:Y:S02]  /*0160*/  LOP3.LUT R6, R3, 0xfffffff0, RZ, 0xc0, !PT ;  /* 0xfffffff003067812 */ /* 0x000fe400078ec0ff */
[----:B------:R-:W-:Y:S02]  /*0170*/  IADD3 R12, P0, PT, R4, 0x20, RZ ;  /* 0x00000020040c7810 */ /* 0x000fe40007f1e0ff */
[----:B------:R-:W-:Y:S02]  /*0180*/  IADD3 R6, PT, PT, -R6, RZ, RZ ;  /* 0x000000ff06067210 */ /* 0x000fe40007ffe1ff */
[----:B------:R-:W-:-:S09]  /*0190*/  IADD3.X R5, PT, PT, RZ, R5, RZ, P0, !PT ;  /* 0x00000005ff057210 */ /* 0x000fd200007fe4ff */
.L_x_13:
[----:B------:R-:W-:-:S05]  /*01a0*/  MOV R4, R12 ;  /* 0x0000000c00047202 */ /* 0x000fca0000000f00 */
[----:B------:R-:W2:Y:S04]  /*01b0*/  LDG.E R11, desc[UR8][R4.64+-0x20] ;  /* 0xffffe008040b7981 */ /* 0x000ea8000c1e1900 */
[----:B------:R-:W2:Y:S04]  /*01c0*/  LDG.E R12, desc[UR8][R4.64+-0x1c] ;  /* 0xffffe408040c7981 */ /* 0x000ea8000c1e1900 */
[----:B------:R-:W3:Y:S04]  /*01d0*/  LDG.E R14, desc[UR8][R4.64+-0x18] ;  /* 0xffffe808040e7981 */ /* 0x000ee8000c1e1900 */
[----:B------:R-:W3:Y:S04]  /*01e0*/  LDG.E R13, desc[UR8][R4.64+-0x14] ;  /* 0xffffec08040d7981 */ /* 0x000ee8000c1e1900 */
[----:B------:R-:W4:Y:S04]  /*01f0*/  LDG.E R16, desc[UR8][R4.64+-0x10] ;  /* 0xfffff00804107981 */ /* 0x000f28000c1e1900 */
        /* <DEDUP_REMOVED lines=10> */
[----:B------:R0:W4:Y:S01]  /*02a0*/  LDG.E R7, desc[UR8][R4.64+0x1c] ;  /* 0x00001c0804077981 */ /* 0x000122000c1e1900 */
[----:B------:R-:W-:Y:S01]  /*02b0*/  IADD3 R6, PT, PT, R6, 0x10, RZ ;  /* 0x0000001006067810 */ /* 0x000fe20007ffe0ff */
[----:B------:R-:W-:-:S03]  /*02c0*/  UIADD3 UR4, UPT, UPT, UR4, 0x10, URZ ;  /* 0x0000001004047890 */ /* 0x000fc6000fffe0ff */
[----:B------:R-:W-:Y:S02]  /*02d0*/  ISETP.NE.AND P0, PT, R6, RZ, PT ;  /* 0x000000ff0600720c */ /* 0x000fe40003f05270 */
[----:B--2--5:R-:W-:Y:S02]  /*02e0*/  FMNMX3 R11, R0, R11, R12, !PT ;  /* 0x0000000b000b7276 */ /* 0x024fe4000780000c */
[----:B------:R-:W-:-:S04]  /*02f0*/  IADD3 R12, P1, PT, R4, 0x40, RZ ;  /* 0x00000040040c7810 */ /* 0x000fc80007f3e0ff */
[----:B0-----:R-:W-:Y:S02]  /*0300*/  IADD3.X R5, PT, PT, RZ, R5, RZ, P1, !PT ;  /* 0x00000005ff057210 */ /* 0x001fe40000ffe4ff */
[----:B---3--:R-:W-:-:S04]  /*0310*/  FMNMX3 R11, R11, R14, R13, !PT ;  /* 0x0000000e0b0b7276 */ /* 0x008fc8000780000d */
[----:B----4-:R-:W-:-:S04]  /*0320*/  FMNMX3 R11, R11, R16, R15, !PT ;  /* 0x000000100b0b7276 */ /* 0x010fc8000780000f */
[----:B------:R-:W-:-:S04]  /*0330*/  FMNMX3 R11, R11, R18, R17, !PT ;  /* 0x000000120b0b7276 */ /* 0x000fc80007800011 */
[----:B------:R-:W-:-:S04]  /*0340*/  FMNMX3 R11, R11, R20, R21, !PT ;  /* 0x000000140b0b7276 */ /* 0x000fc80007800015 */
[----:B------:R-:W-:-:S04]  /*0350*/  FMNMX3 R11, R11, R22, R23, !PT ;  /* 0x000000160b0b7276 */ /* 0x000fc80007800017 */
[----:B------:R-:W-:-:S04]  /*0360*/  FMNMX3 R9, R11, R9, R10, !PT ;  /* 0x000000090b097276 */ /* 0x000fc8000780000a */
[----:B------:R-:W-:Y:S01]  /*0370*/  FMNMX3 R0, R9, R8, R7, !PT ;  /* 0x0000000809007276 */ /* 0x000fe20007800007 */
[----:B------:R-:W-:Y:S06]  /*0380*/  @P0 BRA `(.L_x_13) ;  /* 0xfffffffc00840947 */ /* 0x000fec000383ffff */
[----:B------:R-:W-:-:S12]  /*0390*/  UIADD3 UR4, UPT, UPT, UR4, 0x1, URZ ;  /* 0x0000000104047890 */ /* 0x000fd8000fffe0ff */
.L_x_12:
[----:B------:R-:W-:-:S13]  /*03a0*/  ISETP.NE.AND P0, PT, R19, RZ, PT ;  /* 0x000000ff1300720c */ /* 0x000fda0003f05270 */
[----:B------:R-:W-:Y:S05]  /*03b0*/  @!P0 BRA `(.L_x_11) ;  /* 0x0000000000ec8947 */ /* 0x000fea0003800000 */
[----:B------:R-:W-:Y:S02]  /*03c0*/  ISETP.GE.U32.AND P0, PT, R19, 0x8, PT ;  /* 0x000000081300780c */ /* 0x000fe40003f06070 */
[----:B------:R-:W-:-:S04]  /*03d0*/  LOP3.LUT R15, R3, 0x7, RZ, 0xc0, !PT ;  /* 0x00000007030f7812 */ /* 0x000fc800078ec0ff */
[----:B------:R-:W-:-:S07]  /*03e0*/  ISETP.NE.AND P1, PT, R15, RZ, PT ;  /* 0x000000ff0f00720c */ /* 0x000fce0003f25270 */
[----:B------:R-:W-:Y:S06]  /*03f0*/  @!P0 BRA `(.L_x_14) ;  /* 0x0000000000548947 */ /* 0x000fec0003800000 */
[----:B------:R-:W0:Y:S01]  /*0400*/  LDC.64 R10, c[0x0][0x380] ;  /* 0x0000e000ff0a7b82 */ /* 0x000e220000000a00 */
[C---:B------:R-:W-:Y:S02]  /*0410*/  IADD3 R8, P0, PT, R2.reuse, UR4, RZ ;  /* 0x0000000402087c10 */ /* 0x040fe4000ff1e0ff */
[----:B------:R-:W-:Y:S02]  /*0420*/  IADD3 R5, PT, PT, R2, UR4, RZ ;  /* 0x0000000402057c10 */ /* 0x000fe4000fffe0ff */
[----:B------:R-:W-:-:S03]  /*0430*/  IADD3.X R9, PT, PT, RZ, RZ, RZ, P0, !PT ;  /* 0x000000ffff097210 */ /* 0x000fc600007fe4ff */
[----:B------:R-:W1:Y:S01]  /*0440*/  LDC.64 R6, c[0x0][0x380] ;  /* 0x0000e000ff067b82 */ /* 0x000e620000000a00 */
[----:B0-----:R-:W-:Y:S01]  /*0450*/  LEA R4, P0, R8, R10, 0x2 ;  /* 0x0000000a08047211 */ /* 0x001fe200078010ff */
[----:B-1----:R-:W-:-:S03]  /*0460*/  IMAD.WIDE.U32 R6, R5, 0x4, R6 ;  /* 0x0000000405067825 */ /* 0x002fc600078e0006 */
[----:B------:R-:W-:-:S03]  /*0470*/  LEA.HI.X R5, R8, R11, R9, 0x2, P0 ;  /* 0x0000000b08057211 */ /* 0x000fc600000f1409 */
[----:B------:R-:W2:Y:S04]  /*0480*/  LDG.E R7, desc[UR8][R6.64] ;  /* 0x0000000806077981 */ /* 0x000ea8000c1e1900 */
[----:B------:R-:W2:Y:S04]  /*0490*/  LDG.E R8, desc[UR8][R4.64+0x4] ;  /* 0x0000040804087981 */ /* 0x000ea8000c1e1900 */
[----:B------:R-:W3:Y:S04]  /*04a0*/  LDG.E R9, desc[UR8][R4.64+0x8] ;  /* 0x0000080804097981 */ /* 0x000ee8000c1e1900 */
[----:B------:R-:W3:Y:S04]  /*04b0*/  LDG.E R10, desc[UR8][R4.64+0xc] ;  /* 0x00000c08040a7981 */ /* 0x000ee8000c1e1900 */
[----:B------:R-:W4:Y:S04]  /*04c0*/  LDG.E R11, desc[UR8][R4.64+0x10] ;  /* 0x00001008040b7981 */ /* 0x000f28000c1e1900 */
[----:B------:R-:W4:Y:S04]  /*04d0*/  LDG.E R12, desc[UR8][R4.64+0x14] ;  /* 0x00001408040c7981 */ /* 0x000f28000c1e1900 */
[----:B------:R-:W4:Y:S04]  /*04e0*/  LDG.E R13, desc[UR8][R4.64+0x18] ;  /* 0x00001808040d7981 */ /* 0x000f28000c1e1900 */
[----:B------:R-:W4:Y:S01]  /*04f0*/  LDG.E R14, desc[UR8][R4.64+0x1c] ;  /* 0x00001c08040e7981 */ /* 0x000f22000c1e1900 */
[----:B------:R-:W-:Y:S01]  /*0500*/  UIADD3 UR4, UPT, UPT, UR4, 0x8, URZ ;  /* 0x0000000804047890 */ /* 0x000fe2000fffe0ff */
[----:B--2--5:R-:W-:-:S04]  /*0510*/  FMNMX3 R8, R0, R7, R8, !PT ;  /* 0x0000000700087276 */ /* 0x024fc80007800008 */
[----:B---3--:R-:W-:-:S04]  /*0520*/  FMNMX3 R8, R8, R9, R10, !PT ;  /* 0x0000000908087276 */ /* 0x008fc8000780000a */
[----:B----4-:R-:W-:-:S04]  /*0530*/  FMNMX3 R8, R8, R11, R12, !PT ;  /* 0x0000000b08087276 */ /* 0x010fc8000780000c */
[----:B------:R-:W-:-:S07]  /*0540*/  FMNMX3 R0, R8, R13, R14, !PT ;  /* 0x0000000d08007276 */ /* 0x000fce000780000e */
.L_x_14:
        /* <DEDUP_REMOVED lines=16> */
[----:B------:R-:W3:Y:S01]  /*0650*/  LDG.E R10, desc[UR8][R6.64+0xc] ;  /* 0x00000c08060a7981 */ /* 0x000ee2000c1e1900 */
[----:B------:R-:W-:Y:S01]  /*0660*/  UIADD3 UR4, UPT, UPT, UR4, 0x4, URZ ;  /* 0x0000000404047890 */ /* 0x000fe2000fffe0ff */
[----:B--2--5:R-:W-:-:S04]  /*0670*/  FMNMX3 R0, R0, R5, R8, !PT ;  /* 0x0000000500007276 */ /* 0x024fc80007800008 */
[----:B---3--:R-:W-:-:S07]  /*0680*/  FMNMX3 R0, R0, R9, R10, !PT ;  /* 0x0000000900007276 */ /* 0x008fce000780000a */
.L_x_15:
[----:B------:R-:W-:Y:S05]  /*0690*/  @!P1 BRA `(.L_x_11) ;  /* 0x0000000000349947 */ /* 0x000fea0003800000 */
[----:B------:R-:W0:Y:S01]  /*06a0*/  LDC.64 R4, c[0x0][0x380] ;  /* 0x0000e000ff047b82 */ /* 0x000e220000000a00 */
[----:B------:R-:W-:Y:S02]  /*06b0*/  IADD3 R7, PT, PT, R2, UR4, RZ ;  /* 0x0000000402077c10 */ /* 0x000fe4000fffe0ff */
[----:B------:R-:W-:-:S03]  /*06c0*/  IADD3 R3, PT, PT, -R3, RZ, RZ ;  /* 0x000000ff03037210 */ /* 0x000fc60007ffe1ff */
[----:B0-----:R-:W-:-:S05]  /*06d0*/  IMAD.WIDE.U32 R4, R7, 0x4, R4 ;  /* 0x0000000407047825 */ /* 0x001fca00078e0004 */
[----:B------:R-:W-:-:S07]  /*06e0*/  MOV R7, R5 ;  /* 0x0000000500077202 */ /* 0x000fce0000000f00 */
.L_x_16:
[----:B------:R-:W-:-:S06]  /*06f0*/  MOV R5, R7 ;  /* 0x0000000700057202 */ /* 0x000fcc0000000f00 */
[----:B------:R0:W2:Y:S01]  /*0700*/  LDG.E R5, desc[UR8][R4.64] ;  /* 0x0000000804057981 */ /* 0x0000a2000c1e1900 */
[----:B------:R-:W-:-:S04]  /*0710*/  IADD3 R3, PT, PT, R3, 0x1, RZ ;  /* 0x0000000103037810 */ /* 0x000fc80007ffe0ff */
[----:B------:R-:W-:Y:S02]  /*0720*/  ISETP.NE.AND P0, PT, R3, RZ, PT ;  /* 0x000000ff0300720c */ /* 0x000fe40003f05270 */
[----:B0-----:R-:W-:-:S04]  /*0730*/  IADD3 R4, P1, PT, R4, 0x4, RZ ;  /* 0x0000000404047810 */ /* 0x001fc80007f3e0ff */
[----:B------:R-:W-:Y:S02]  /*0740*/  IADD3.X R7, PT, PT, RZ, R7, RZ, P1, !PT ;  /* 0x00000007ff077210 */ /* 0x000fe40000ffe4ff */
[----:B--2--5:R-:W-:-:S05]  /*0750*/  FMNMX R0, R5, R0, !PT ;  /* 0x0000000005007209 */ /* 0x024fca0007800000 */
[----:B------:R-:W-:Y:S05]  /*0760*/  @P0 BRA `(.L_x_16) ;  /* 0xfffffffc00e00947 */ /* 0x000fea000383ffff */
.L_x_11:
[----:B------:R-:W0:Y:S01]  /*0770*/  LDCU UR5, c[0x0][0x38c] ;  /* 0x00007180ff0577ac */ /* 0x000e220008000800 */
[----:B------:R-:W-:Y:S01]  /*0780*/  HFMA2 R3, -RZ, RZ, 0, 0 ;  /* 0x00000000ff037431 */ /* 0x000fe200000001ff */
[----:B0-----:R-:W-:-:S09]  /*0790*/  UISETP.GE.AND UP0, UPT, UR5, 0x1, UPT ;  /* 0x000000010500788c */ /* 0x001fd2000bf06270 */
[----:B------:R-:W-:Y:S05]  /*07a0*/  BRA.U !UP0, `(.L_x_17) ;  /* 0x0000000d08c47547 */ /* 0x000fea000b800000 */
[----:B------:R-:W-:Y:S01]  /*07b0*/  UISETP.GE.U32.AND UP1, UPT, UR5, 0x8, UPT ;  /* 0x000000080500788c */ /* 0x000fe2000bf26070 */
[----:B------:R-:W-:Y:S01]  /*07c0*/  MOV R3, RZ ;  /* 0x000000ff00037202 */ /* 0x000fe20000000f00 */
[----:B------:R-:W-:Y:S01]  /*07d0*/  ULOP3.LUT UR6, UR5, 0x7, URZ, 0xc0, !UPT ;  /* 0x0000000705067892 */ /* 0x000fe2000f8ec0ff */
[----:B------:R-:W-:-:S03]  /*07e0*/  UMOV UR4, URZ ;  /* 0x000000ff00047c82 */ /* 0x000fc60008000000 */
[----:B------:R-:W-:-:S03]  /*07f0*/  UISETP.NE.AND UP0, UPT, UR6, URZ, UPT ;  /* 0x000000ff0600728c */ /* 0x000fc6000bf05270 */
[----:B------:R-:W-:Y:S08]  /*0800*/  BRA.U !UP1, `(.L_x_18) ;  /* 0x0000000509c07547 */ /* 0x000ff0000b800000 */
[----:B------:R-:W0:Y:S01]  /*0810*/  LDC.64 R4, c[0x0][0x380] ;  /* 0x0000e000ff047b82 */ /* 0x000e220000000a00 */
[----:B------:R-:W-:Y:S01]  /*0820*/  ULOP3.LUT UR4, UR5, 0x7ffffff8, URZ, 0xc0, !UPT ;  /* 0x7ffffff805047892 */ /* 0x000fe2000f8ec0ff */
[----:B------:R-:W-:-:S03]  /*0830*/  MOV R3, RZ ;  /* 0x000000ff00037202 */ /* 0x000fc60000000f00 */
[----:B------:R-:W-:Y:S01]  /*0840*/  UIADD3 UR5, UPT, UPT, -UR4, URZ, URZ ;  /* 0x000000ff04057290 */ /* 0x000fe2000fffe1ff */
[----:B0-----:R-:W-:-:S03]  /*0850*/  IMAD.WIDE.U32 R4, R2, 0x4, R4 ;  /* 0x0000000402047825 */ /* 0x001fc600078e0004 */
[----:B------:R-:W-:-:S04]  /*0860*/  IADD3 R8, P0, PT, R4, 0x10, RZ ;  /* 0x0000001004087810 */ /* 0x000fc80007f1e0ff */
[----:B------:R-:W-:-:S09]  /*0870*/  IADD3.X R7, PT, PT, RZ, R5, RZ, P0, !PT ;  /* 0x00000005ff077210 */ /* 0x000fd200007fe4ff */
.L_x_19:
[----:B--2---:R-:W-:Y:S02]  /*0880*/  MOV R4, R8 ;  /* 0x0000000800047202 */ /* 0x004fe40000000f00 */
[----:B------:R-:W-:-:S05]  /*0890*/  MOV R5, R7 ;  /* 0x0000000700057202 */ /* 0x000fca0000000f00 */
[----:B------:R-:W2:Y:S04]  /*08a0*/  LDG.E R7, desc[UR8][R4.64+-0x10] ;  /* 0xfffff00804077981 */ /* 0x000ea8000c1e1900 */
[----:B------:R-:W3:Y:S04]  /*08b0*/  LDG.E R25, desc[UR8][R4.64+-0xc] ;  /* 0xfffff40804197981 */ /* 0x000ee8000c1e1900 */
[----:B------:R-:W4:Y:S04]  /*08c0*/  LDG.E R21, desc[UR8][R4.64+-0x8] ;  /* 0xfffff80804157981 */ /* 0x000f28000c1e1900 */
[----:B------:R-:W4:Y:S04]  /*08d0*/  LDG.E R23, desc[UR8][R4.64+-0x4] ;  /* 0xfffffc0804177981 */ /* 0x000f28000c1e1900 */
[----:B------:R-:W4:Y:S04]  /*08e0*/  LDG.E R11, desc[UR8][R4.64] ;  /* 0x00000008040b7981 */ /* 0x000f28000c1e1900 */
[----:B------:R-:W4:Y:S04]  /*08f0*/  LDG.E R15, desc[UR8][R4.64+0x4] ;  /* 0x00000408040f7981 */ /* 0x000f28000c1e1900 */
[----:B------:R-:W4:Y:S04]  /*0900*/  LDG.E R19, desc[UR8][R4.64+0x8] ;  /* 0x0000080804137981 */ /* 0x000f28000c1e1900 */
[----:B------:R-:W4:Y:S01]  /*0910*/  LDG.E R17, desc[UR8][R4.64+0xc] ;  /* 0x00000c0804117981 */ /* 0x000f22000c1e1900 */
[----:B------:R-:W-:Y:S01]  /*0920*/  HFMA2 R12, -RZ, RZ, 0.96630859375, -0.0022525787353515625 ;  /* 0x3bbb989dff0c7431 */ /* 0x000fe200000001ff */
[----:B------:R-:W-:Y:S01]  /*0930*/  MOV R13, 0x437c0000 ;  /* 0x437c0000000d7802 */ /* 0x000fe20000000f00 */
[----:B------:R-:W-:-:S04]  /*0940*/  UIADD3 UR5, UPT, UPT, UR5, 0x8, URZ ;  /* 0x0000000805057890 */ /* 0x000fc8000fffe0ff */
[----:B------:R-:W-:Y:S01]  /*0950*/  UISETP.NE.AND UP1, UPT, UR5, URZ, UPT ;  /* 0x000000ff0500728c */ /* 0x000fe2000bf25270 */
[----:B--2--5:R-:W-:-:S04]  /*0960*/  FADD R7, R7, -R0 ;  /* 0x8000000007077221 */ /* 0x024fc80000000000 */
[----:B------:R-:W-:Y:S01]  /*0970*/  FFMA.SAT R6, R7, R12, 0.5 ;  /* 0x3f00000007067423 */ /* 0x000fe2000000200c */
[----:B---3--:R-:W-:-:S03]  /*0980*/  FADD R25, R25, -R0 ;  /* 0x8000000019197221 */ /* 0x008fc60000000000 */
[-C--:B------:R-:W-:Y:S01]  /*0990*/  FFMA.RM R9, R6, R13.reuse, 12582913 ;  /* 0x4b40000106097423 */ /* 0x080fe2000000400d */
[-C--:B------:R-:W-:Y:S01]  /*09a0*/  FFMA.SAT R6, R25, R12.reuse, 0.5 ;  /* 0x3f00000019067423 */ /* 0x080fe2000000200c */
[--C-:B----4-:R-:W-:Y:S02]  /*09b0*/  FADD R21, R21, -R0.reuse ;  /* 0x8000000015157221 */ /* 0x110fe40000000000 */
[----:B------:R-:W-:Y:S01]  /*09c0*/  FADD R8, R9, -12583039 ;  /* 0xcb40007f09087421 */ /* 0x000fe20000000000 */
[-C--:B------:R-:W-:Y:S01]  /*09d0*/  FFMA.RM R6, R6, R13.reuse, 12582913 ;  /* 0x4b40000106067423 */ /* 0x080fe2000000400d */
[-C--:B------:R-:W-:Y:S01]  /*09e0*/  FFMA.SAT R14, R21, R12.reuse, 0.5 ;  /* 0x3f000000150e7423 */ /* 0x080fe2000000200c */
[----:B------:R-:W-:Y:S01]  /*09f0*/  FADD R23, R23, -R0 ;  /* 0x8000000017177221 */ /* 0x000fe20000000000 */
[----:B------:R-:W-:Y:S01]  /*0a00*/  FFMA R8, R7, 1.4426950216293334961, -R8 ;  /* 0x3fb8aa3b07087823 */ /* 0x000fe20000000808 */
[C---:B------:R-:W-:Y:S01]  /*0a10*/  FADD R10, R6.reuse, -12583039 ;  /* 0xcb40007f060a7421 */ /* 0x040fe20000000000 */
[----:B------:R-:W-:Y:S01]  /*0a20*/  SHF.L.U32 R6, R6, 0x17, RZ ;  /* 0x0000001706067819 */ /* 0x000fe200000006ff */
[----:B------:R-:W-:Y:S01]  /*0a30*/  FFMA.SAT R18, R23, R12, 0.5 ;  /* 0x3f00000017127423 */ /* 0x000fe2000000200c */
[----:B------:R-:W-:Y:S01]  /*0a40*/  FFMA R8, R7, 1.925963033500011079e-08, R8 ;  /* 0x32a5706007087823 */ /* 0x000fe20000000008 */
[----:B------:R-:W-:Y:S01]  /*0a50*/  FFMA.RM R7, R14, R13, 12582913 ;  /* 0x4b4000010e077423 */ /* 0x000fe2000000400d */
[----:B------:R-:W-:-:S03]  /*0a60*/  FFMA R10, R25, 1.4426950216293334961, -R10 ;  /* 0x3fb8aa3b190a7823 */ /* 0x000fc6000000080a */
[----:B------:R-:W-:Y:S01]  /*0a70*/  FADD R14, R7, -12583039 ;  /* 0xcb40007f070e7421 */ /* 0x000fe20000000000 */
[----:B------:R-:W-:Y:S01]  /*0a80*/  FFMA R16, R25, 1.925963033500011079e-08, R10 ;  /* 0x32a5706019107823 */ /* 0x000fe2000000000a */
[----:B------:R-:W-:Y:S01]  /*0a90*/  FADD R25, R11, -R0 ;  /* 0x800000000b197221 */ /* 0x000fe20000000000 */
[-C--:B------:R-:W-:Y:S01]  /*0aa0*/  FFMA.RM R10, R18, R13.reuse, 12582913 ;  /* 0x4b400001120a7423 */ /* 0x080fe2000000400d */
[----:B------:R-:W-:Y:S01]  /*0ab0*/  FFMA R14, R21, 1.4426950216293334961, -R14 ;  /* 0x3fb8aa3b150e7823 */ /* 0x000fe2000000080e */
[----:B------:R-:W0:Y:S01]  /*0ac0*/  MUFU.EX2 R8, R8 ;  /* 0x0000000800087308 */ /* 0x000e220000000800 */
[----:B------:R-:W-:Y:S01]  /*0ad0*/  FFMA.SAT R22, R25, R12, 0.5 ;  /* 0x3f00000019167423 */ /* 0x000fe2000000200c */
[----:B------:R-:W-:Y:S01]  /*0ae0*/  FADD R18, R10, -12583039 ;  /* 0xcb40007f0a127421 */ /* 0x000fe20000000000 */
[----:B------:R-:W-:Y:S01]  /*0af0*/  FFMA R20, R21, 1.925963033500011079e-08, R14 ;  /* 0x32a5706015147823 */ /* 0x000fe2000000000e */
[----:B------:R-:W-:Y:S01]  /*0b00*/  FADD R21, R15, -R0 ;  /* 0x800000000f157221 */ /* 0x000fe20000000000 */
[----:B------:R-:W-:Y:S01]  /*0b10*/  FFMA.RM R14, R22, R13, 12582913 ;  /* 0x4b400001160e7423 */ /* 0x000fe2000000400d */
[----:B------:R-:W-:-:S02]  /*0b20*/  FFMA R18, R23, 1.4426950216293334961, -R18 ;  /* 0x3fb8aa3b17127823 */ /* 0x000fc40000000812 */
[-C--:B------:R-:W-:Y:S01]  /*0b30*/  FFMA.SAT R26, R21, R12.reuse, 0.5 ;  /* 0x3f000000151a7423 */ /* 0x080fe2000000200c */
[----:B------:R-:W-:Y:S01]  /*0b40*/  FADD R24, R14, -12583039 ;  /* 0xcb40007f0e187421 */ /* 0x000fe20000000000 */
[----:B------:R-:W-:Y:S01]  /*0b50*/  FFMA R22, R23, 1.925963033500011079e-08, R18 ;  /* 0x32a5706017167823 */ /* 0x000fe20000000012 */
[----:B------:R-:W-:Y:S01]  /*0b60*/  FADD R23, R19, -R0 ;  /* 0x8000000013177221 */ /* 0x000fe20000000000 */
[-C--:B------:R-:W-:Y:S01]  /*0b70*/  FFMA.RM R18, R26, R13.reuse, 12582913 ;  /* 0x4b4000011a127423 */ /* 0x080fe2000000400d */
[----:B------:R-:W-:Y:S01]  /*0b80*/  FFMA R24, R25, 1.4426950216293334961, -R24 ;  /* 0x3fb8aa3b19187823 */ /* 0x000fe20000000818 */
[----:B------:R-:W1:Y:S01]  /*0b90*/  MUFU.EX2 R11, R16 ;  /* 0x00000010000b7308 */ /* 0x000e620000000800 */
[-C--:B------:R-:W-:Y:S01]  /*0ba0*/  FFMA.SAT R28, R23, R12.reuse, 0.5 ;  /* 0x3f000000171c7423 */ /* 0x080fe2000000200c */
[----:B------:R-:W-:Y:S01]  /*0bb0*/  FADD R26, R18, -12583039 ;  /* 0xcb40007f121a7421 */ /* 0x000fe20000000000 */
[----:B------:R-:W-:Y:S01]  /*0bc0*/  FFMA R24, R25, 1.925963033500011079e-08, R24 ;  /* 0x32a5706019187823 */ /* 0x000fe20000000018 */
[----:B------:R-:W-:Y:S01]  /*0bd0*/  FADD R25, R17, -R0 ;  /* 0x8000000011197221 */ /* 0x000fe20000000000 */
[-C--:B------:R-:W-:Y:S01]  /*0be0*/  FFMA.RM R19, R28, R13.reuse, 12582913 ;  /* 0x4b4000011c137423 */ /* 0x080fe2000000400d */
[----:B------:R-:W-:Y:S01]  /*0bf0*/  FFMA R26, R21, 1.4426950216293334961, -R26 ;  /* 0x3fb8aa3b151a7823 */ /* 0x000fe2000000081a */
[----:B------:R-:W-:Y:S01]  /*0c00*/  SHF.L.U32 R14, R14, 0x17, RZ ;  /* 0x000000170e0e7819 */ /* 0x000fe200000006ff */
[----:B------:R-:W-:Y:S01]  /*0c10*/  FFMA.SAT R28, R25, R12, 0.5 ;  /* 0x3f000000191c7423 */ /* 0x000fe2000000200c */
[----:B------:R2:W3:Y:S01]  /*0c20*/  MUFU.EX2 R15, R20 ;  /* 0x00000014000f7308 */ /* 0x0004e20000000800 */
[----:B------:R-:W-:Y:S01]  /*0c30*/  FFMA R12, R21, 1.925963033500011079e-08, R26 ;  /* 0x32a57060150c7823 */ /* 0x000fe2000000001a */
[----:B------:R-:W-:Y:S01]  /*0c40*/  SHF.L.U32 R21, R9, 0x17, RZ ;  /* 0x0000001709157819 */ /* 0x000fe200000006ff */
[----:B------:R-:W-:-:S04]  /*0c50*/  FFMA.RM R13, R28, R13, 12582913 ;  /* 0x4b4000011c0d7423 */ /* 0x000fc8000000400d */
[----:B0-----:R-:W-:Y:S01]  /*0c60*/  FMUL R8, R21, R8 ;  /* 0x0000000815087220 */ /* 0x001fe20000400000 */
[----:B------:R0:W4:Y:S01]  /*0c70*/  MUFU.EX2 R16, R22 ;  /* 0x0000001600107308 */ /* 0x0001220000000800 */
[----:B--2---:R-:W-:Y:S01]  /*0c80*/  FADD R20, R19, -12583039 ;  /* 0xcb40007f13147421 */ /* 0x004fe20000000000 */
[----:B-1----:R-:W-:Y:S01]  /*0c90*/  FMUL R11, R6, R11 ;  /* 0x0000000b060b7220 */ /* 0x002fe20000400000 */
[----:B------:R-:W-:Y:S01]  /*0ca0*/  FADD R6, R8, R3 ;  /* 0x0000000308067221 */ /* 0x000fe20000000000 */
[----:B------:R-:W-:Y:S01]  /*0cb0*/  SHF.L.U32 R21, R18, 0x17, RZ ;  /* 0x0000001712157819 */ /* 0x000fe200000006ff */
[----:B------:R-:W-:Y:S01]  /*0cc0*/  FFMA R20, R23, 1.4426950216293334961, -R20 ;  /* 0x3fb8aa3b17147823 */ /* 0x000fe20000000814 */
[C---:B------:R-:W-:Y:S01]  /*0cd0*/  SHF.L.U32 R18, R13.reuse, 0x17, RZ ;  /* 0x000000170d127819 */ /* 0x040fe200000006ff */
[----:B------:R-:W-:Y:S01]  /*0ce0*/  FADD R6, R6, R11 ;  /* 0x0000000b06067221 */ /* 0x000fe20000000000 */
[----:B------:R-:W1:Y:S01]  /*0cf0*/  MUFU.EX2 R17, R24 ;  /* 0x0000001800117308 */ /* 0x000e620000000800 */
[----:B0-----:R-:W-:Y:S01]  /*0d00*/  FADD R22, R13, -12583039 ;  /* 0xcb40007f0d167421 */ /* 0x001fe20000000000 */
[----:B------:R-:W-:Y:S01]  /*0d10*/  FFMA R23, R23, 1.925963033500011079e-08, R20 ;  /* 0x32a5706017177823 */ /* 0x000fe20000000014 */
[----:B------:R-:W-:Y:S01]  /*0d20*/  SHF.L.U32 R20, R7, 0x17, RZ ;  /* 0x0000001707147819 */ /* 0x000fe200000006ff */
[----:B------:R-:W-:Y:S01]  /*0d30*/  STG.E desc[UR8][R4.64+-0xc], R11 ;  /* 0xfffff40b04007986 */ /* 0x000fe2000c101908 */
[----:B------:R-:W-:Y:S01]  /*0d40*/  FFMA R22, R25, 1.4426950216293334961, -R22 ;  /* 0x3fb8aa3b19167823 */ /* 0x000fe20000000816 */
[----:B------:R-:W-:-:S02]  /*0d50*/  SHF.L.U32 R7, R10, 0x17, RZ ;  /* 0x000000170a077819 */ /* 0x000fc400000006ff */
[----:B------:R-:W0:Y:S01]  /*0d60*/  MUFU.EX2 R12, R12 ;  /* 0x0000000c000c7308 */ /* 0x000e220000000800 */
[----:B------:R-:W-:Y:S01]  /*0d70*/  FFMA R22, R25, 1.925963033500011079e-08, R22 ;  /* 0x32a5706019167823 */ /* 0x000fe20000000016 */
[----:B------:R-:W-:Y:S01]  /*0d80*/  SHF.L.U32 R10, R19, 0x17, RZ ;  /* 0x00000017130a7819 */ /* 0x000fe200000006ff */
[----:B---3--:R-:W-:Y:S01]  /*0d90*/  FMUL R15, R20, R15 ;  /* 0x0000000f140f7220 */ /* 0x008fe20000400000 */
[----:B----4-:R-:W-:Y:S01]  /*0da0*/  FMUL R7, R7, R16 ;  /* 0x0000001007077220 */ /* 0x010fe20000400000 */
[----:B------:R2:W-:Y:S02]  /*0db0*/  STG.E desc[UR8][R4.64+-0x10], R8 ;  /* 0xfffff00804007986 */ /* 0x0005e4000c101908 */
[----:B------:R-:W-:Y:S01]  /*0dc0*/  FADD R6, R6, R15 ;  /* 0x0000000f06067221 */ /* 0x000fe20000000000 */
[----:B------:R-:W3:Y:S01]  /*0dd0*/  MUFU.EX2 R9, R23 ;  /* 0x0000001700097308 */ /* 0x000ee20000000800 */
[----:B-1----:R-:W-:Y:S01]  /*0de0*/  FMUL R17, R14, R17 ;  /* 0x000000110e117220 */ /* 0x002fe20000400000 */
[----:B------:R-:W-:Y:S01]  /*0df0*/  STG.E desc[UR8][R4.64+-0x8], R15 ;  /* 0xfffff80f04007986 */ /* 0x000fe2000c101908 */
[----:B------:R-:W-:-:S03]  /*0e00*/  FADD R6, R6, R7 ;  /* 0x0000000706067221 */ /* 0x000fc60000000000 */
[----:B------:R-:W-:Y:S01]  /*0e10*/  STG.E desc[UR8][R4.64], R17 ;  /* 0x0000001104007986 */ /* 0x000fe2000c101908 */
[----:B------:R-:W-:Y:S01]  /*0e20*/  FADD R6, R6, R17 ;  /* 0x0000001106067221 */ /* 0x000fe20000000000 */
[----:B------:R-:W1:Y:S01]  /*0e30*/  MUFU.EX2 R3, R22 ;  /* 0x0000001600037308 */ /* 0x000e620000000800 */
[----:B0-----:R-:W-:Y:S01]  /*0e40*/  FMUL R21, R21, R12 ;  /* 0x0000000c15157220 */ /* 0x001fe20000400000 */
[----:B--2---:R-:W-:Y:S01]  /*0e50*/  IADD3 R8, P0, PT, R4, 0x20, RZ ;  /* 0x0000002004087810 */ /* 0x004fe20007f1e0ff */
[----:B------:R0:W-:Y:S02]  /*0e60*/  STG.E desc[UR8][R4.64+-0x4], R7 ;  /* 0xfffffc0704007986 */ /* 0x0001e4000c101908 */
[----:B------:R-:W-:Y:S02]  /*0e70*/  FADD R6, R6, R21 ;  /* 0x0000001506067221 */ /* 0x000fe40000000000 */
[----:B------:R2:W-:Y:S01]  /*0e80*/  STG.E desc[UR8][R4.64+0x4], R21 ;  /* 0x0000041504007986 */ /* 0x0005e2000c101908 */
[----:B---3--:R-:W-:-:S04]  /*0e90*/  FMUL R9, R10, R9 ;  /* 0x000000090a097220 */ /* 0x008fc80000400000 */
[----:B------:R-:W-:Y:S01]  /*0ea0*/  FADD R6, R6, R9 ;  /* 0x0000000906067221 */ /* 0x000fe20000000000 */
[----:B------:R2:W-:Y:S01]  /*0eb0*/  STG.E desc[UR8][R4.64+0x8], R9 ;  /* 0x0000080904007986 */ /* 0x0005e2000c101908 */
[----:B0-----:R-:W-:Y:S01]  /*0ec0*/  IADD3.X R7, PT, PT, RZ, R5, RZ, P0, !PT ;  /* 0x00000005ff077210 */ /* 0x001fe200007fe4ff */
[----:B-1----:R-:W-:-:S04]  /*0ed0*/  FMUL R11, R18, R3 ;  /* 0x00000003120b7220 */ /* 0x002fc80000400000 */
[----:B------:R-:W-:Y:S01]  /*0ee0*/  FADD R3, R6, R11 ;  /* 0x0000000b06037221 */ /* 0x000fe20000000000 */
[----:B------:R2:W-:Y:S01]  /*0ef0*/  STG.E desc[UR8][R4.64+0xc], R11 ;  /* 0x00000c0b04007986 */ /* 0x0005e2000c101908 */
[----:B------:R-:W-:Y:S05]  /*0f00*/  BRA.U UP1, `(.L_x_19) ;  /* 0xfffffff9015c7547 */ /* 0x000fea000b83ffff */
.L_x_18:
[----:B------:R-:W-:Y:S05]  /*0f10*/  BRA.U !UP0, `(.L_x_17) ;  /* 0x0000000508e87547 */ /* 0x000fea000b800000 */
[----:B------:R-:W0:Y:S01]  /*0f20*/  LDCU UR5, c[0x0][0x38c] ;  /* 0x00007180ff0577ac */ /* 0x000e220008000800 */
[----:B------:R-:W-:Y:S02]  /*0f30*/  UISETP.GE.U32.AND UP0, UPT, UR6, 0x4, UPT ;  /* 0x000000040600788c */ /* 0x000fe4000bf06070 */
[----:B0-----:R-:W-:-:S04]  /*0f40*/  ULOP3.LUT UR7, UR5, 0x3, URZ, 0xc0, !UPT ;  /* 0x0000000305077892 */ /* 0x001fc8000f8ec0ff */
[----:B------:R-:W-:-:S03]  /*0f50*/  UISETP.NE.AND UP1, UPT, UR7, URZ, UPT ;  /* 0x000000ff0700728c */ /* 0x000fc6000bf25270 */
[----:B------:R-:W-:Y:S08]  /*0f60*/  BRA.U !UP0, `(.L_x_20) ;  /* 0x0000000108ec7547 */ /* 0x000ff0000b800000 */
[----:B--2---:R-:W0:Y:S01]  /*0f70*/  LDC.64 R4, c[0x0][0x380] ;  /* 0x0000e000ff047b82 */ /* 0x004e220000000a00 */
[----:B------:R-:W-:-:S05]  /*0f80*/  IADD3 R7, PT, PT, R2, UR4, RZ ;  /* 0x0000000402077c10 */ /* 0x000fca000fffe0ff */
[----:B0-----:R-:W-:-:S05]  /*0f90*/  IMAD.WIDE.U32 R4, R7, 0x4, R4 ;  /* 0x0000000407047825 */ /* 0x001fca00078e0004 */
[----:B------:R-:W2:Y:S01]  /*0fa0*/  LDG.E R7, desc[UR8][R4.64] ;  /* 0x0000000804077981 */ /* 0x000ea2000c1e1900 */
[----:B------:R-:W-:Y:S01]  /*0fb0*/  HFMA2 R9, -RZ, RZ, 0.96630859375, -0.0022525787353515625 ;  /* 0x3bbb989dff097431 */ /* 0x000fe200000001ff */
[----:B------:R-:W-:Y:S02]  /*0fc0*/  MOV R8, 0x437c0000 ;  /* 0x437c000000087802 */ /* 0x000fe40000000f00 */
[----:B------:R-:W-:-:S04]  /*0fd0*/  IADD3 R12, P0, PT, R2, UR4, RZ ;  /* 0x00000004020c7c10 */ /* 0x000fc8000ff1e0ff */
[----:B------:R-:W-:Y:S01]  /*0fe0*/  IADD3.X R14, PT, PT, RZ, RZ, RZ, P0, !PT ;  /* 0x000000ffff0e7210 */ /* 0x000fe200007fe4ff */
[----:B--2--5:R-:W-:-:S04]  /*0ff0*/  FADD R10, R7, -R0 ;  /* 0x80000000070a7221 */ /* 0x024fc80000000000 */
[----:B------:R-:W-:-:S04]  /*1000*/  FFMA.SAT R7, R10, R9, 0.5 ;  /* 0x3f0000000a077423 */ /* 0x000fc80000002009 */
[----:B------:R-:W-:Y:S02]  /*1010*/  FFMA.RM R11, R7, R8, 12582913 ;  /* 0x4b400001070b7423 */ /* 0x000fe40000004008 */
[----:B------:R-:W0:Y:S02]  /*1020*/  LDC.64 R6, c[0x0][0x380] ;  /* 0x0000e000ff067b82 */ /* 0x000e240000000a00 */
[----:B------:R-:W-:-:S04]  /*1030*/  FADD R13, R11, -12583039 ;  /* 0xcb40007f0b0d7421 */ /* 0x000fc80000000000 */
[----:B------:R-:W-:-:S04]  /*1040*/  FFMA R13, R10, 1.4426950216293334961, -R13 ;  /* 0x3fb8aa3b0a0d7823 */ /* 0x000fc8000000080d */
[----:B------:R-:W-:Y:S01]  /*1050*/  FFMA R13, R10, 1.925963033500011079e-08, R13 ;  /* 0x32a570600a0d7823 */ /* 0x000fe2000000000d */
[----:B------:R-:W-:-:S05]  /*1060*/  SHF.L.U32 R10, R11, 0x17, RZ ;  /* 0x000000170b0a7819 */ /* 0x000fca00000006ff */
[----:B------:R-:W1:Y:S01]  /*1070*/  MUFU.EX2 R13, R13 ;  /* 0x0000000d000d7308 */ /* 0x000e620000000800 */
[----:B0-----:R-:W-:-:S04]  /*1080*/  LEA R6, P0, R12, R6, 0x2 ;  /* 0x000000060c067211 */ /* 0x001fc800078010ff */
[----:B------:R-:W-:Y:S01]  /*1090*/  LEA.HI.X R7, R12, R7, R14, 0x2, P0 ;  /* 0x000000070c077211 */ /* 0x000fe200000f140e */
[----:B-1----:R-:W-:-:S05]  /*10a0*/  FMUL R10, R10, R13 ;  /* 0x0000000d0a0a7220 */ /* 0x002fca0000400000 */
[----:B------:R0:W-:Y:S04]  /*10b0*/  STG.E desc[UR8][R4.64], R10 ;  /* 0x0000000a04007986 */ /* 0x0001e8000c101908 */
[----:B------:R-:W2:Y:S04]  /*10c0*/  LDG.E R11, desc[UR8][R6.64+0x4] ;  /* 0x00000408060b7981 */ /* 0x000ea8000c1e1900 */
[----:B------:R-:W3:Y:S04]  /*10d0*/  LDG.E R15, desc[UR8][R6.64+0x8] ;  /* 0x00000808060f7981 */ /* 0x000ee8000c1e1900 */
[----:B------:R-:W4:Y:S01]  /*10e0*/  LDG.E R17, desc[UR8][R6.64+0xc] ;  /* 0x00000c0806117981 */ /* 0x000f22000c1e1900 */
[----:B------:R-:W-:Y:S01]  /*10f0*/  FADD R3, R3, R10 ;  /* 0x0000000a03037221 */ /* 0x000fe20000000000 */
[----:B------:R-:W-:Y:S01]  /*1100*/  UIADD3 UR4, UPT, UPT, UR4, 0x4, URZ ;  /* 0x0000000404047890 */ /* 0x000fe2000fffe0ff */
[--C-:B--2---:R-:W-:Y:S01]  /*1110*/  FADD R12, R11, -R0.reuse ;  /* 0x800000000b0c7221 */ /* 0x104fe20000000000 */
[----:B---3--:R-:W-:-:S03]  /*1120*/  FADD R14, R15, -R0 ;  /* 0x800000000f0e7221 */ /* 0x008fc60000000000 */
[-C--:B------:R-:W-:Y:S01]  /*1130*/  FFMA.SAT R11, R12, R9.reuse, 0.5 ;  /* 0x3f0000000c0b7423 */ /* 0x080fe20000002009 */
[----:B----4-:R-:W-:Y:S01]  /*1140*/  FADD R16, R17, -R0 ;  /* 0x8000000011107221 */ /* 0x010fe20000000000 */
[-C--:B------:R-:W-:Y:S02]  /*1150*/  FFMA.SAT R15, R14, R9.reuse, 0.5 ;  /* 0x3f0000000e0f7423 */ /* 0x080fe40000002009 */
[-C--:B------:R-:W-:Y:S01]  /*1160*/  FFMA.RM R11, R11, R8.reuse, 12582913 ;  /* 0x4b4000010b0b7423 */ /* 0x080fe20000004008 */
[----:B------:R-:W-:Y:S01]  /*1170*/  FFMA.SAT R9, R16, R9, 0.5 ;  /* 0x3f00000010097423 */ /* 0x000fe20000002009 */
[-C--:B------:R-:W-:Y:S02]  /*1180*/  FFMA.RM R15, R15, R8.reuse, 12582913 ;  /* 0x4b4000010f0f7423 */ /* 0x080fe40000004008 */
[C---:B------:R-:W-:Y:S01]  /*1190*/  FADD R13, R11.reuse, -12583039 ;  /* 0xcb40007f0b0d7421 */ /* 0x040fe20000000000 */
[----:B------:R-:W-:Y:S01]  /*11a0*/  SHF.L.U32 R11, R11, 0x17, RZ ;  /* 0x000000170b0b7819 */ /* 0x000fe200000006ff */
[----:B------:R-:W-:Y:S01]  /*11b0*/  FFMA.RM R9, R9, R8, 12582913 ;  /* 0x4b40000109097423 */ /* 0x000fe20000004008 */
[C---:B0-----:R-:W-:Y:S01]  /*11c0*/  FADD R5, R15.reuse, -12583039 ;  /* 0xcb40007f0f057421 */ /* 0x041fe20000000000 */
[----:B------:R-:W-:Y:S01]  /*11d0*/  FFMA R13, R12, 1.4426950216293334961, -R13 ;  /* 0x3fb8aa3b0c0d7823 */ /* 0x000fe2000000080d */
[----:B------:R-:W-:Y:S01]  /*11e0*/  SHF.L.U32 R15, R15, 0x17, RZ ;  /* 0x000000170f0f7819 */ /* 0x000fe200000006ff */
[C---:B------:R-:W-:Y:S01]  /*11f0*/  FADD R17, R9.reuse, -12583039 ;  /* 0xcb40007f09117421 */ /* 0x040fe20000000000 */
[----:B------:R-:W-:Y:S01]  /*1200*/  FFMA R5, R14, 1.4426950216293334961, -R5 ;  /* 0x3fb8aa3b0e057823 */ /* 0x000fe20000000805 */
[----:B------:R-:W-:Y:S01]  /*1210*/  FFMA R13, R12, 1.925963033500011079e-08, R13 ;  /* 0x32a570600c0d7823 */ /* 0x000fe2000000000d */
[----:B------:R-:W-:Y:S01]  /*1220*/  SHF.L.U32 R9, R9, 0x17, RZ ;  /* 0x0000001709097819 */ /* 0x000fe200000006ff */
[----:B------:R-:W-:Y:S01]  /*1230*/  FFMA R17, R16, 1.4426950216293334961, -R17 ;  /* 0x3fb8aa3b10117823 */ /* 0x000fe20000000811 */
[----:B------:R-:W-:Y:S01]  /*1240*/  FFMA R5, R14, 1.925963033500011079e-08, R5 ;  /* 0x32a570600e057823 */ /* 0x000fe20000000005 */
[----:B------:R-:W0:Y:S02]  /*1250*/  MUFU.EX2 R4, R13 ;  /* 0x0000000d00047308 */ /* 0x000e240000000800 */
[----:B------:R-:W-:-:S06]  /*1260*/  FFMA R17, R16, 1.925963033500011079e-08, R17 ;  /* 0x32a5706010117823 */ /* 0x000fcc0000000011 */
[----:B------:R-:W1:Y:S08]  /*1270*/  MUFU.EX2 R8, R5 ;  /* 0x0000000500087308 */ /* 0x000e700000000800 */
[----:B------:R-:W2:Y:S01]  /*1280*/  MUFU.EX2 R12, R17 ;  /* 0x00000011000c7308 */ /* 0x000ea20000000800 */
[----:B0-----:R-:W-:-:S04]  /*1290*/  FMUL R4, R11, R4 ;  /* 0x000000040b047220 */ /* 0x001fc80000400000 */
[----:B------:R-:W-:Y:S01]  /*12a0*/  FADD R3, R3, R4 ;  /* 0x0000000403037221 */ /* 0x000fe20000000000 */
[----:B------:R0:W-:Y:S01]  /*12b0*/  STG.E desc[UR8][R6.64+0x4], R4 ;  /* 0x0000040406007986 */ /* 0x0001e2000c101908 */
[----:B-1----:R-:W-:-:S04]  /*12c0*/  FMUL R8, R15, R8 ;  /* 0x000000080f087220 */ /* 0x002fc80000400000 */
[----:B------:R-:W-:Y:S01]  /*12d0*/  FADD R3, R3, R8 ;  /* 0x0000000803037221 */ /* 0x000fe20000000000 */
[----:B------:R0:W-:Y:S01]  /*12e0*/  STG.E desc[UR8][R6.64+0x8], R8 ;  /* 0x0000080806007986 */ /* 0x0001e2000c101908 */
[----:B--2---:R-:W-:-:S04]  /*12f0*/  FMUL R9, R9, R12 ;  /* 0x0000000c09097220 */ /* 0x004fc80000400000 */
[----:B------:R-:W-:Y:S01]  /*1300*/  FADD R3, R3, R9 ;  /* 0x0000000903037221 */ /* 0x000fe20000000000 */
[----:B------:R0:W-:Y:S06]  /*1310*/  STG.E desc[UR8][R6.64+0xc], R9 ;  /* 0x00000c0906007986 */ /* 0x0001ec000c101908 */
.L_x_20:
[----:B------:R-:W-:Y:S05]  /*1320*/  BRA.U !UP1, `(.L_x_17) ;  /* 0x0000000109e47547 */ /* 0x000fea000b800000 */
[----:B------:R-:W-:Y:S02]  /*1330*/  UISETP.NE.AND UP0, UPT, UR7, 0x1, UPT ;  /* 0x000000010700788c */ /* 0x000fe4000bf05270 */
[----:B------:R-:W-:-:S04]  /*1340*/  ULOP3.LUT UR5, UR5, 0x1, URZ, 0xc0, !UPT ;  /* 0x0000000105057892 */ /* 0x000fc8000f8ec0ff */
[----:B------:R-:W-:-:S03]  /*1350*/  UISETP.NE.U32.AND UP1, UPT, UR5, 0x1, UPT ;  /* 0x000000010500788c */ /* 0x000fc6000bf25070 */
[----:B------:R-:W-:Y:S08]  /*1360*/  BRA.U !UP0, `(.L_x_21) ;  /* 0x00000001088c7547 */ /* 0x000ff0000b800000 */
[----:B0-2---:R-:W0:Y:S01]  /*1370*/  LDC.64 R4, c[0x0][0x380] ;  /* 0x0000e000ff047b82 */ /* 0x005e220000000a00 */
        /* <DEDUP_REMOVED lines=11> */
[C---:B------:R-:W-:Y:S01]  /*1430*/  FADD R11, R9.reuse, -12583039 ;  /* 0xcb40007f090b7421 */ /* 0x040fe20000000000 */
[----:B------:R-:W-:-:S03]  /*1440*/  SHF.L.U32 R9, R9, 0x17, RZ ;  /* 0x0000001709097819 */ /* 0x000fc600000006ff */
[----:B------:R-:W-:-:S04]  /*1450*/  FFMA R11, R8, 1.4426950216293334961, -R11 ;  /* 0x3fb8aa3b080b7823 */ /* 0x000fc8000000080b */
[----:B------:R-:W-:-:S04]  /*1460*/  FFMA R11, R8, 1.925963033500011079e-08, R11 ;  /* 0x32a57060080b7823 */ /* 0x000fc8000000000b */
[----:B------:R-:W1:Y:S01]  /*1470*/  MUFU.EX2 R8, R11 ;  /* 0x0000000b00087308 */ /* 0x000e620000000800 */
[----:B0-----:R-:W-:-:S04]  /*1480*/  LEA R6, P0, R12, R6, 0x2 ;  /* 0x000000060c067211 */ /* 0x001fc800078010ff */
[----:B------:R-:W-:Y:S01]  /*1490*/  LEA.HI.X R7, R12, R7, R14, 0x2, P0 ;  /* 0x000000070c077211 */ /* 0x000fe200000f140e */
[----:B-1----:R-:W-:-:S05]  /*14a0*/  FMUL R8, R9, R8 ;  /* 0x0000000809087220 */ /* 0x002fca0000400000 */
[----:B------:R1:W-:Y:S04]  /*14b0*/  STG.E desc[UR8][R4.64], R8 ;  /* 0x0000000804007986 */ /* 0x0003e8000c101908 */
[----:B------:R-:W2:Y:S01]  /*14c0*/  LDG.E R9, desc[UR8][R6.64+0x4] ;  /* 0x0000040806097981 */ /* 0x000ea2000c1e1900 */
[----:B------:R-:W-:Y:S01]  /*14d0*/  FADD R3, R3, R8 ;  /* 0x0000000803037221 */ /* 0x000fe20000000000 */
[----:B------:R-:W-:Y:S01]  /*14e0*/  UIADD3 UR4, UPT, UPT, UR4, 0x2, URZ ;  /* 0x0000000204047890 */ /* 0x000fe2000fffe0ff */
[----:B--2---:R-:W-:-:S04]  /*14f0*/  FADD R9, R9, -R0 ;  /* 0x8000000009097221 */ /* 0x004fc80000000000 */
[----:B------:R-:W-:-:S04]  /*1500*/  FFMA.SAT R10, R9, R10, 0.5 ;  /* 0x3f000000090a7423 */ /* 0x000fc8000000200a */
[----:B------:R-:W-:-:S04]  /*1510*/  FFMA.RM R10, R10, R13, 12582913 ;  /* 0x4b4000010a0a7423 */ /* 0x000fc8000000400d */
[C---:B------:R-:W-:Y:S01]  /*1520*/  FADD R12, R10.reuse, -12583039 ;  /* 0xcb40007f0a0c7421 */ /* 0x040fe20000000000 */
[----:B------:R-:W-:-:S03]  /*1530*/  SHF.L.U32 R10, R10, 0x17, RZ ;  /* 0x000000170a0a7819 */ /* 0x000fc600000006ff */
[----:B------:R-:W-:-:S04]  /*1540*/  FFMA R12, R9, 1.4426950216293334961, -R12 ;  /* 0x3fb8aa3b090c7823 */ /* 0x000fc8000000080c */
[----:B------:R-:W-:-:S04]  /*1550*/  FFMA R12, R9, 1.925963033500011079e-08, R12 ;  /* 0x32a57060090c7823 */ /* 0x000fc8000000000c */
[----:B------:R-:W0:Y:S02]  /*1560*/  MUFU.EX2 R9, R12 ;  /* 0x0000000c00097308 */ /* 0x000e240000000800 */
[----:B0-----:R-:W-:-:S04]  /*1570*/  FMUL R9, R10, R9 ;  /* 0x000000090a097220 */ /* 0x001fc80000400000 */
[----:B------:R-:W-:Y:S01]  /*1580*/  FADD R3, R3, R9 ;  /* 0x0000000903037221 */ /* 0x000fe20000000000 */
[----:B------:R1:W-:Y:S06]  /*1590*/  STG.E desc[UR8][R6.64+0x4], R9 ;  /* 0x0000040906007986 */ /* 0x0003ec000c101908 */
.L_x_21:
[----:B------:R-:W-:Y:S05]  /*15a0*/  BRA.U UP1, `(.L_x_17) ;  /* 0x0000000101447547 */ /* 0x000fea000b800000 */
[----:B012---:R-:W0:Y:S01]  /*15b0*/  LDC.64 R4, c[0x0][0x380] ;  /* 0x0000e000ff047b82 */ /* 0x007e220000000a00 */
[----:B------:R-:W-:-:S05]  /*15c0*/  IADD3 R7, PT, PT, R2, UR4, RZ ;  /* 0x0000000402077c10 */ /* 0x000fca000fffe0ff */
[----:B0-----:R-:W-:-:S05]  /*15d0*/  IMAD.WIDE.U32 R4, R7, 0x4, R4 ;  /* 0x0000000407047825 */ /* 0x001fca00078e0004 */
[----:B------:R-:W2:Y:S01]  /*15e0*/  LDG.E R7, desc[UR8][R4.64] ;  /* 0x0000000804077981 */ /* 0x000ea2000c1e1900 */
[----:B------:R-:W-:Y:S01]  /*15f0*/  HFMA2 R6, -RZ, RZ, 0.96630859375, -0.0022525787353515625 ;  /* 0x3bbb989dff067431 */ /* 0x000fe200000001ff */
[----:B------:R-:W-:Y:S01]  /*1600*/  MOV R9, 0x437c0000 ;  /* 0x437c000000097802 */ /* 0x000fe20000000f00 */
[----:B--2--5:R-:W-:-:S04]  /*1610*/  FADD R7, R7, -R0 ;  /* 0x8000000007077221 */ /* 0x024fc80000000000 */
        /* <DEDUP_REMOVED lines=10> */
.L_x_17:
[----:B01----:R-:W0:Y:S02]  /*16c0*/  LDC R6, c[0x0][0x38c] ;  /* 0x0000e300ff067b82 */ /* 0x003e240000000800 */
[----:B0-----:R-:W-:-:S13]  /*16d0*/  ISETP.GE.AND P0, PT, R6, 0x1, PT ;  /* 0x000000010600780c */ /* 0x001fda0003f06270 */
[----:B------:R-:W-:Y:S05]  /*16e0*/  @!P0 EXIT ;  /* 0x000000000000894d */ /* 0x000fea0003800000 */
[C---:B------:R-:W-:Y:S01]  /*16f0*/  ISETP.GE.U32.AND P0, PT, R6.reuse, 0x10, PT ;  /* 0x000000100600780c */ /* 0x040fe20003f06070 */
[----:B------:R-:W-:Y:S01]  /*1700*/  HFMA2 R7, -RZ, RZ, 0, 0 ;  /* 0x00000000ff077431 */ /* 0x000fe200000001ff */
[----:B------:R-:W-:-:S11]  /*1710*/  LOP3.LUT R8, R6, 0xf, RZ, 0xc0, !PT ;  /* 0x0000000f06087812 */ /* 0x000fd600078ec0ff */
[----:B------:R-:W-:Y:S05]  /*1720*/  @!P0 BRA `(.L_x_22) ;  /* 0x0000000c00b48947 */ /* 0x000fea0003800000 */
[----:B--23--:R-:W0:Y:S01]  /*1730*/  LDC.64 R4, c[0x0][0x380] ;  /* 0x0000e000ff047b82 */ /* 0x00ce220000000a00 */
[----:B------:R-:W-:-:S04]  /*1740*/  LOP3.LUT R7, R6, 0x7ffffff0, RZ, 0xc0, !PT ;  /* 0x7ffffff006077812 */ /* 0x000fc800078ec0ff */
[----:B------:R-:W-:Y:S01]  /*1750*/  IADD3 R6, PT, PT, -R7, RZ, RZ ;  /* 0x000000ff07067210 */ /* 0x000fe20007ffe1ff */
[----:B0-----:R-:W-:-:S03]  /*1760*/  IMAD.WIDE.U32 R4, R2, 0x4, R4 ;  /* 0x0000000402047825 */ /* 0x001fc600078e0004 */
[----:B-----5:R-:W-:-:S04]  /*1770*/  IADD3 R0, P0, PT, R4, 0x20, RZ ;  /* 0x0000002004007810 */ /* 0x020fc80007f1e0ff */
[----:B------:R-:W-:-:S09]  /*1780*/  IADD3.X R11, PT, PT, RZ, R5, RZ, P0, !PT ;  /* 0x00000005ff0b7210 */ /* 0x000fd200007fe4ff */
.L_x_39:
[----:B0-----:R-:W-:Y:S02]  /*1790*/  MOV R4, R0 ;  /* 0x0000000000047202 */ /* 0x001fe40000000f00 */
[----:B------:R-:W-:-:S05]  /*17a0*/  MOV R5, R11 ;  /* 0x0000000b00057202 */ /* 0x000fca0000000f00 */
[----:B------:R-:W2:Y:S01]  /*17b0*/  LDG.E R0, desc[UR8][R4.64+-0x20] ;  /* 0xffffe00804007981 */ /* 0x000ea2000c1e1900 */
[----:B------:R-:W0:Y:S01]  /*17c0*/  MUFU.RCP R10, R3 ;  /* 0x00000003000a7308 */ /* 0x000e220000001000 */
[----:B------:R-:W-:-:S04]  /*17d0*/  IADD3 R6, PT, PT, R6, 0x10, RZ ;  /* 0x0000001006067810 */ /* 0x000fc80007ffe0ff */
[----:B------:R-:W-:Y:S01]  /*17e0*/  ISETP.NE.AND P2, PT, R6, RZ, PT ;  /* 0x000000ff0600720c */ /* 0x000fe20003f45270 */
[----:B0-----:R-:W-:-:S04]  /*17f0*/  FFMA R9, R10, -R3, 1 ;  /* 0x3f8000000a097423 */ /* 0x001fc80000000803 */
[----:B------:R-:W-:Y:S01]  /*1800*/  FFMA R9, R10, R9, R10 ;  /* 0x000000090a097223 */ /* 0x000fe2000000000a */
[----:B--2---:R-:W0:Y:S03]  /*1810*/  FCHK P0, R0, R3 ;  /* 0x0000000300007302 */ /* 0x004e260000000000 */
[----:B------:R-:W-:-:S04]  /*1820*/  FFMA R10, R0, R9, RZ ;  /* 0x00000009000a7223 */ /* 0x000fc800000000ff */
[----:B------:R-:W-:-:S04]  /*1830*/  FFMA R11, R10, -R3, R0 ;  /* 0x800000030a0b7223 */ /* 0x000fc80000000000 */
[----:B------:R-:W-:Y:S01]  /*1840*/  FFMA R9, R9, R11, R10 ;  /* 0x0000000b09097223 */ /* 0x000fe2000000000a */
[----:B0-----:R-:W-:Y:S06]  /*1850*/  @!P0 BRA `(.L_x_23) ;  /* 0x00000000000c8947 */ /* 0x001fec0003800000 */
[----:B------:R-:W-:-:S07]  /*1860*/  MOV R12, 0x1880 ;  /* 0x00001880000c7802 */ /* 0x000fce0000000f00 */
[----:B------:R-:W-:Y:S05]  /*1870*/  CALL.REL.NOINC `($__internal_0_$__cuda_sm3x_div_rn_noftz_f32_slowpath) ;  /* 0x0000001800e07944 */ /* 0x000fea0003c00000 */
[----:B------:R-:W-:-:S07]  /*1880*/  MOV R9, R0 ;  /* 0x0000000000097202 */ /* 0x000fce0000000f00 */
.L_x_23:
[----:B------:R-:W2:Y:S01]  /*1890*/  LDG.E R13, desc[UR8][R4.64+-0x1c] ;  /* 0xffffe408040d7981 */ /* 0x000ea2000c1e1900 */
[----:B------:R-:W0:Y:S01]  /*18a0*/  MUFU.RCP R0, R3 ;  /* 0x0000000300007308 */ /* 0x000e220000001000 */
[----:B------:R-:W-:-:S05]  /*18b0*/  FMNMX R9, R9, 1.0000000116860974231e-07, !PT ;  /* 0x33d6bf9509097809 */ /* 0x000fca0007800000 */
[----:B------:R1:W-:Y:S01]  /*18c0*/  STG.E desc[UR8][R4.64+-0x20], R9 ;  /* 0xffffe00904007986 */ /* 0x0003e2000c101908 */
[----:B0-----:R-:W-:-:S04]  /*18d0*/  FFMA R11, R0, -R3, 1 ;  /* 0x3f800000000b7423 */ /* 0x001fc80000000803 */
[----:B------:R-:W-:Y:S01]  /*18e0*/  FFMA R0, R0, R11, R0 ;  /* 0x0000000b00007223 */ /* 0x000fe20000000000 */
[----:B--2---:R-:W0:Y:S03]  /*18f0*/  FCHK P0, R13, R3 ;  /* 0x000000030d007302 */ /* 0x004e260000000000 */
[----:B------:R-:W-:-:S04]  /*1900*/  FFMA R10, R0, R13, RZ ;  /* 0x0000000d000a7223 */ /* 0x000fc800000000ff */
[----:B------:R-:W-:-:S04]  /*1910*/  FFMA R11, R10, -R3, R13 ;  /* 0x800000030a0b7223 */ /* 0x000fc8000000000d */
[----:B------:R-:W-:Y:S01]  /*1920*/  FFMA R0, R0, R11, R10 ;  /* 0x0000000b00007223 */ /* 0x000fe2000000000a */
[----:B01----:R-:W-:Y:S06]  /*1930*/  @!P0 BRA `(.L_x_24) ;  /* 0x00000000000c8947 */ /* 0x003fec0003800000 */
[----:B------:R-:W-:Y:S02]  /*1940*/  MOV R0, R13 ;  /* 0x0000000d00007202 */ /* 0x000fe40000000f00 */
[----:B------:R-:W-:-:S07]  /*1950*/  MOV R12, 0x1970 ;  /* 0x00001970000c7802 */ /* 0x000fce0000000f00 */
[----:B------:R-:W-:Y:S05]  /*1960*/  CALL.REL.NOINC `($__internal_0_$__cuda_sm3x_div_rn_noftz_f32_slowpath) ;  /* 0x0000001800a47944 */ /* 0x000fea0003c00000 */
.L_x_24:
        /* <DEDUP_REMOVED lines=14> */
.L_x_25:
        /* <DEDUP_REMOVED lines=14> */
.L_x_26:
        /* <DEDUP_REMOVED lines=14> */
.L_x_27:
        /* <DEDUP_REMOVED lines=14> */
.L_x_28:
        /* <DEDUP_REMOVED lines=14> */
.L_x_29:
        /* <DEDUP_REMOVED lines=14> */
.L_x_30:
        /* <DEDUP_REMOVED lines=14> */
.L_x_31:
        /* <DEDUP_REMOVED lines=14> */
.L_x_32:
        /* <DEDUP_REMOVED lines=14> */
.L_x_33:
        /* <DEDUP_REMOVED lines=14> */
.L_x_34:
        /* <DEDUP_REMOVED lines=14> */
.L_x_35:
        /* <DEDUP_REMOVED lines=14> */
.L_x_36:
        /* <DEDUP_REMOVED lines=14> */
.L_x_37:
        /* <DEDUP_REMOVED lines=14> */
.L_x_38:
[----:B------:R-:W-:Y:S02]  /*25b0*/  FMNMX R9, R0, 1.0000000116860974231e-07, !PT ;  /* 0x33d6bf9500097809 */ /* 0x000fe40007800000 */
[----:B------:R-:W-:-:S03]  /*25c0*/  IADD3 R0, P0, PT, R4, 0x40, RZ ;  /* 0x0000004004007810 */ /* 0x000fc60007f1e0ff */
[----:B------:R0:W-:Y:S01]  /*25d0*/  STG.E desc[UR8][R4.64+0x1c], R9 ;  /* 0x00001c0904007986 */ /* 0x0001e2000c101908 */
[----:B------:R-:W-:Y:S01]  /*25e0*/  IADD3.X R11, PT, PT, RZ, R5, RZ, P0, !PT ;  /* 0x00000005ff0b7210 */ /* 0x000fe200007fe4ff */
[----:B------:R-:W-:Y:S08]  /*25f0*/  @P2 BRA `(.L_x_39) ;  /* 0xfffffff000642947 */ /* 0x000ff0000383ffff */
.L_x_22:
[----:B------:R-:W-:-:S13]  /*2600*/  ISETP.NE.AND P0, PT, R8, RZ, PT ;  /* 0x000000ff0800720c */ /* 0x000fda0003f05270 */
[----:B------:R-:W-:Y:S05]  /*2610*/  @!P0 EXIT ;  /* 0x000000000000894d */ /* 0x000fea0003800000 */
[----:B------:R-:W1:Y:S01]  /*2620*/  LDCU UR4, c[0x0][0x38c] ;  /* 0x00007180ff0477ac */ /* 0x000e620008000800 */
[----:B------:R-:W-:Y:S01]  /*2630*/  ISETP.GE.U32.AND P0, PT, R8, 0x8, PT ;  /* 0x000000080800780c */ /* 0x000fe20003f06070 */
[----:B-1----:R-:W-:-:S12]  /*2640*/  ULOP3.LUT UR4, UR4, 0x7, URZ, 0xc0, !UPT ;  /* 0x0000000704047892 */ /* 0x002fd8000f8ec0ff */
[----:B------:R-:W-:Y:S05]  /*2650*/  @!P0 BRA `(.L_x_40) ;  /* 0x0000000400e48947 */ /* 0x000fea0003800000 */
[----:B0-2---:R-:W0:Y:S01]  /*2660*/  LDC.64 R8, c[0x0][0x380] ;  /* 0x0000e000ff087b82 */ /* 0x005e220000000a00 */
[----:B---3--:R-:W-:-:S05]  /*2670*/  IADD3 R5, PT, PT, R2, R7, RZ ;  /* 0x0000000702057210 */ /* 0x008fca0007ffe0ff */
[----:B0-----:R-:W-:-:S05]  /*2680*/  IMAD.WIDE.U32 R8, R5, 0x4, R8 ;  /* 0x0000000405087825 */ /* 0x001fca00078e0008 */
[----:B------:R-:W2:Y:S01]  /*2690*/  LDG.E R11, desc[UR8][R8.64] ;  /* 0x00000008080b7981 */ /* 0x000ea2000c1e1900 */
[----:B-----5:R-:W0:Y:S02]  /*26a0*/  MUFU.RCP R0, R3 ;  /* 0x0000000300007308 */ /* 0x020e240000001000 */
[----:B0-----:R-:W-:-:S04]  /*26b0*/  FFMA R5, R0, -R3, 1 ;  /* 0x3f80000000057423 */ /* 0x001fc80000000803 */
[----:B------:R-:W-:Y:S02]  /*26c0*/  FFMA R0, R0, R5, R0 ;  /* 0x0000000500007223 */ /* 0x000fe40000000000 */
[----:B--2---:R-:W0:Y:S02]  /*26d0*/  FCHK P0, R11, R3 ;  /* 0x000000030b007302 */ /* 0x004e240000000000 */
[----:B------:R-:W-:-:S04]  /*26e0*/  FFMA R4, R0, R11, RZ ;  /* 0x0000000b00047223 */ /* 0x000fc800000000ff */
[----:B------:R-:W-:-:S04]  /*26f0*/  FFMA R5, R4, -R3, R11 ;  /* 0x8000000304057223 */ /* 0x000fc8000000000b */
[----:B------:R-:W-:Y:S01]  /*2700*/  FFMA R0, R0, R5, R4 ;  /* 0x0000000500007223 */ /* 0x000fe20000000004 */
[----:B0-----:R-:W-:Y:S06]  /*2710*/  @!P0 BRA `(.L_x_41) ;  /* 0x00000000000c8947 */ /* 0x001fec0003800000 */
[----:B------:R-:W-:Y:S02]  /*2720*/  MOV R0, R11 ;  /* 0x0000000b00007202 */ /* 0x000fe40000000f00 */
[----:B------:R-:W-:-:S07]  /*2730*/  MOV R12, 0x2750 ;  /* 0x00002750000c7802 */ /* 0x000fce0000000f00 */
[----:B------:R-:W-:Y:S05]  /*2740*/  CALL.REL.NOINC `($__internal_0_$__cuda_sm3x_div_rn_noftz_f32_slowpath) ;  /* 0x0000000c002c7944 */ /* 0x000fea0003c00000 */
.L_x_41:
[----:B------:R-:W0:Y:S01]  /*2750*/  LDC.64 R12, c[0x0][0x380] ;  /* 0x0000e000ff0c7b82 */ /* 0x000e220000000a00 */
[----:B------:R-:W-:Y:S02]  /*2760*/  IADD3 R5, P0, PT, R2, R7, RZ ;  /* 0x0000000702057210 */ /* 0x000fe40007f1e0ff */
[----:B------:R-:W-:Y:S02]  /*2770*/  FMNMX R11, R0, 1.0000000116860974231e-07, !PT ;  /* 0x33d6bf95000b7809 */ /* 0x000fe40007800000 */
[----:B------:R-:W-:-:S03]  /*2780*/  IADD3.X R6, PT, PT, RZ, RZ, RZ, P0, !PT ;  /* 0x000000ffff067210 */ /* 0x000fc600007fe4ff */
[----:B------:R1:W-:Y:S01]  /*2790*/  STG.E desc[UR8][R8.64], R11 ;  /* 0x0000000b08007986 */ /* 0x0003e2000c101908 */
[----:B0-----:R-:W-:-:S04]  /*27a0*/  LEA R4, P0, R5, R12, 0x2 ;  /* 0x0000000c05047211 */ /* 0x001fc800078010ff */
[----:B------:R-:W-:-:S05]  /*27b0*/  LEA.HI.X R5, R5, R13, R6, 0x2, P0 ;  /* 0x0000000d05057211 */ /* 0x000fca00000f1406 */
[----:B------:R-:W2:Y:S01]  /*27c0*/  LDG.E R15, desc[UR8][R4.64+0x4] ;  /* 0x00000408040f7981 */ /* 0x000ea2000c1e1900 */
[----:B------:R-:W0:Y:S02]  /*27d0*/  MUFU.RCP R0, R3 ;  /* 0x0000000300007308 */ /* 0x000e240000001000 */
[----:B0-----:R-:W-:-:S04]  /*27e0*/  FFMA R13, R0, -R3, 1 ;  /* 0x3f800000000d7423 */ /* 0x001fc80000000803 */
[----:B------:R-:W-:Y:S02]  /*27f0*/  FFMA R0, R0, R13, R0 ;  /* 0x0000000d00007223 */ /* 0x000fe40000000000 */
[----:B--2---:R-:W0:Y:S02]  /*2800*/  FCHK P0, R15, R3 ;  /* 0x000000030f007302 */ /* 0x004e240000000000 */
[----:B------:R-:W-:-:S04]  /*2810*/  FFMA R6, R0, R15, RZ ;  /* 0x0000000f00067223 */ /* 0x000fc800000000ff */
[----:B------:R-:W-:-:S04]  /*2820*/  FFMA R13, R6, -R3, R15 ;  /* 0x80000003060d7223 */ /* 0x000fc8000000000f */
[----:B------:R-:W-:Y:S01]  /*2830*/  FFMA R0, R0, R13, R6 ;  /* 0x0000000d00007223 */ /* 0x000fe20000000006 */
[----:B01----:R-:W-:Y:S06]  /*2840*/  @!P0 BRA `(.L_x_42) ;  /* 0x00000000000c8947 */ /* 0x003fec0003800000 */
[----:B------:R-:W-:Y:S02]  /*2850*/  MOV R0, R15 ;  /* 0x0000000f00007202 */ /* 0x000fe40000000f00 */
[----:B------:R-:W-:-:S07]  /*2860*/  MOV R12, 0x2880 ;  /* 0x00002880000c7802 */ /* 0x000fce0000000f00 */
[----:B------:R-:W-:Y:S05]  /*2870*/  CALL.REL.NOINC `($__internal_0_$__cuda_sm3x_div_rn_noftz_f32_slowpath) ;  /* 0x0000000800e07944 */ /* 0x000fea0003c00000 */
.L_x_42:
        /* <DEDUP_REMOVED lines=14> */
.L_x_43:
        /* <DEDUP_REMOVED lines=14> */
.L_x_44:
        /* <DEDUP_REMOVED lines=14> */
.L_x_45:
        /* <DEDUP_REMOVED lines=14> */
.L_x_46:
        /* <DEDUP_REMOVED lines=14> */
.L_x_47:
        /* <DEDUP_REMOVED lines=14> */
.L_x_48:
[----:B------:R-:W-:Y:S02]  /*2dc0*/  FMNMX R9, R0, 1.0000000116860974231e-07, !PT ;  /* 0x33d6bf9500097809 */ /* 0x000fe40007800000 */
[----:B------:R-:W-:-:S03]  /*2dd0*/  IADD3 R7, PT, PT, R7, 0x8, RZ ;  /* 0x0000000807077810 */ /* 0x000fc60007ffe0ff */
[----:B------:R1:W-:Y:S04]  /*2de0*/  STG.E desc[UR8][R4.64+0x1c], R9 ;  /* 0x00001c0904007986 */ /* 0x0003e8000c101908 */
.L_x_40:
[----:B------:R-:W-:-:S13]  /*2df0*/  ISETP.NE.AND P0, PT, RZ, UR4, PT ;  /* 0x00000004ff007c0c */ /* 0x000fda000bf05270 */
[----:B------:R-:W-:Y:S05]  /*2e00*/  @!P0 EXIT ;  /* 0x000000000000894d */ /* 0x000fea0003800000 */
[----:B------:R-:W4:Y:S01]  /*2e10*/  LDCU UR5, c[0x0][0x38c] ;  /* 0x00007180ff0577ac */ /* 0x000f220008000800 */
[----:B------:R-:W-:Y:S02]  /*2e20*/  UISETP.GE.U32.AND UP0, UPT, UR4, 0x4, UPT ;  /* 0x000000040400788c */ /* 0x000fe4000bf06070 */
[----:B----4-:R-:W-:-:S07]  /*2e30*/  ULOP3.LUT UR5, UR5, 0x3, URZ, 0xc0, !UPT ;  /* 0x0000000305057892 */ /* 0x010fce000f8ec0ff */
[----:B------:R-:W-:Y:S05]  /*2e40*/  BRA.U !UP0, `(.L_x_49) ;  /* 0x0000000508047547 */ /* 0x000fea000b800000 */
[----:B012---:R-:W0:Y:S01]  /*2e50*/  LDC.64 R8, c[0x0][0x380] ;  /* 0x0000e000ff087b82 */ /* 0x007e220000000a00 */
        /* <DEDUP_REMOVED lines=14> */
.L_x_50:
        /* <DEDUP_REMOVED lines=19> */
.L_x_51:
        /* <DEDUP_REMOVED lines=14> */
.L_x_52:
        /* <DEDUP_REMOVED lines=14> */
.L_x_53:
[----:B------:R-:W-:Y:S02]  /*3230*/  FMNMX R9, R0, 1.0000000116860974231e-07, !PT ;  /* 0x33d6bf9500097809 */ /* 0x000fe40007800000 */
[----:B------:R-:W-:-:S03]  /*3240*/  IADD3 R7, PT, PT, R7, 0x4, RZ ;  /* 0x0000000407077810 */ /* 0x000fc60007ffe0ff */
[----:B------:R4:W-:Y:S04]  /*3250*/  STG.E desc[UR8][R4.64+0xc], R9 ;  /* 0x00000c0904007986 */ /* 0x0009e8000c101908 */
.L_x_49:
[----:B------:R-:W-:-:S13]  /*3260*/  ISETP.NE.AND P0, PT, RZ, UR5, PT ;  /* 0x00000005ff007c0c */ /* 0x000fda000bf05270 */
[----:B------:R-:W-:Y:S05]  /*3270*/  @!P0 EXIT ;  /* 0x000000000000894d */ /* 0x000fea0003800000 */
[----:B01234-:R-:W0:Y:S01]  /*3280*/  LDC.64 R4, c[0x0][0x380] ;  /* 0x0000e000ff047b82 */ /* 0x01fe220000000a00 */
[----:B------:R-:W-:Y:S01]  /*3290*/  IADD3 R7, PT, PT, R2, R7, RZ ;  /* 0x0000000702077210 */ /* 0x000fe20007ffe0ff */
[----:B------:R-:W-:-:S04]  /*32a0*/  UIADD3 UR4, UPT, UPT, -UR5, URZ, URZ ;  /* 0x000000ff05047290 */ /* 0x000fc8000fffe1ff */
[----:B0-----:R-:W-:-:S08]  /*32b0*/  IMAD.WIDE.U32 R4, R7, 0x4, R4 ;  /* 0x0000000407047825 */ /* 0x001fd000078e0004 */
.L_x_55:
[----:B------:R-:W2:Y:S01]  /*32c0*/  LDG.E R9, desc[UR8][R4.64] ;  /* 0x0000000804097981 */ /* 0x000ea2000c1e1900 */
[----:B-----5:R-:W0:Y:S01]  /*32d0*/  MUFU.RCP R0, R3 ;  /* 0x0000000300007308 */ /* 0x020e220000001000 */
[----:B------:R-:W-:-:S04]  /*32e0*/  UIADD3 UR4, UPT, UPT, UR4, 0x1, URZ ;  /* 0x0000000104047890 */ /* 0x000fc8000fffe0ff */
[----:B------:R-:W-:Y:S01]  /*32f0*/  UISETP.NE.AND UP0, UPT, UR4, URZ, UPT ;  /* 0x000000ff0400728c */ /* 0x000fe2000bf05270 */
[----:B0-----:R-:W-:-:S04]  /*3300*/  FFMA R7, R0, -R3, 1 ;  /* 0x3f80000000077423 */ /* 0x001fc80000000803 */
[----:B------:R-:W-:Y:S01]  /*3310*/  FFMA R0, R0, R7, R0 ;  /* 0x0000000700007223 */ /* 0x000fe20000000000 */
[----:B--2---:R-:W0:Y:S03]  /*3320*/  FCHK P0, R9, R3 ;  /* 0x0000000309007302 */ /* 0x004e260000000000 */
[----:B------:R-:W-:-:S04]  /*3330*/  FFMA R2, R0, R9, RZ ;  /* 0x0000000900027223 */ /* 0x000fc800000000ff */
[----:B------:R-:W-:-:S04]  /*3340*/  FFMA R7, R2, -R3, R9 ;  /* 0x8000000302077223 */ /* 0x000fc80000000009 */
[----:B------:R-:W-:Y:S01]  /*3350*/  FFMA R0, R0, R7, R2 ;  /* 0x0000000700007223 */ /* 0x000fe20000000002 */
[----:B0-----:R-:W-:Y:S06]  /*3360*/  @!P0 BRA `(.L_x_54) ;  /* 0x00000000000c8947 */ /* 0x001fec0003800000 */
[----:B------:R-:W-:Y:S02]  /*3370*/  MOV R0, R9 ;  /* 0x0000000900007202 */ /* 0x000fe40000000f00 */
[----:B------:R-:W-:-:S07]  /*3380*/  MOV R12, 0x33a0 ;  /* 0x000033a0000c7802 */ /* 0x000fce0000000f00 */
[----:B------:R-:W-:Y:S05]  /*3390*/  CALL.REL.NOINC `($__internal_0_$__cuda_sm3x_div_rn_noftz_f32_slowpath) ;  /* 0x0000000000187944 */ /* 0x000fea0003c00000 */
.L_x_54:
[----:B------:R-:W-:-:S05]  /*33a0*/  FMNMX R7, R0, 1.0000000116860974231e-07, !PT ;  /* 0x33d6bf9500077809 */ /* 0x000fca0007800000 */
[----:B------:R0:W-:Y:S02]  /*33b0*/  STG.E desc[UR8][R4.64], R7 ;  /* 0x0000000704007986 */ /* 0x0001e4000c101908 */
[----:B0-----:R-:W-:-:S04]  /*33c0*/  IADD3 R4, P0, PT, R4, 0x4, RZ ;  /* 0x0000000404047810 */ /* 0x001fc80007f1e0ff */
[----:B------:R-:W-:Y:S01]  /*33d0*/  IADD3.X R5, PT, PT, RZ, R5, RZ, P0, !PT ;  /* 0x00000005ff057210 */ /* 0x000fe200007fe4ff */
[----:B------:R-:W-:Y:S08]  /*33e0*/  BRA.U UP0, `(.L_x_55) ;  /* 0xfffffffd00b47547 */ /* 0x000ff0000b83ffff */
[----:B------:R-:W-:Y:S05]  /*33f0*/  EXIT ;  /* 0x000000000000794d */ /* 0x000fea0003800000 */
        .weak           $__internal_0_$__cuda_sm3x_div_rn_noftz_f32_slowpath
        .type           $__internal_0_$__cuda_sm3x_div_rn_noftz_f32_slowpath,@function
        .size           $__internal_0_$__cuda_sm3x_div_rn_noftz_f32_slowpath,(.L_x_67 - $__internal_0_$__cuda_sm3x_div_rn_noftz_f32_slowpath)
$__internal_0_$__cuda_sm3x_div_rn_noftz_f32_slowpath:
[----:B------:R-:W-:Y:S02]  /*3400*/  SHF.R.U32.HI R11, RZ, 0x17, R3 ;  /* 0x00000017ff0b7819 */ /* 0x000fe40000011603 */
[----:B------:R-:W-:Y:S02]  /*3410*/  SHF.R.U32.HI R14, RZ, 0x17, R0 ;  /* 0x00000017ff0e7819 */ /* 0x000fe40000011600 */
[----:B------:R-:W-:Y:S02]  /*3420*/  LOP3.LUT R11, R11, 0xff, RZ, 0xc0, !PT ;  /* 0x000000ff0b0b7812 */ /* 0x000fe400078ec0ff */
[----:B------:R-:W-:Y:S02]  /*3430*/  LOP3.LUT R14, R14, 0xff, RZ, 0xc0, !PT ;  /* 0x000000ff0e0e7812 */ /* 0x000fe400078ec0ff */
[----:B------:R-:W-:Y:S02]  /*3440*/  IADD3 R16, PT, PT, R11, -0x1, RZ ;  /* 0xffffffff0b107810 */ /* 0x000fe40007ffe0ff */
[----:B------:R-:W-:-:S02]  /*3450*/  IADD3 R15, PT, PT, R14, -0x1, RZ ;  /* 0xffffffff0e0f7810 */ /* 0x000fc40007ffe0ff */
[----:B------:R-:W-:Y:S02]  /*3460*/  ISETP.GT.U32.AND P0, PT, R16, 0xfd, PT ;  /* 0x000000fd1000780c */ /* 0x000fe40003f04070 */
[----:B------:R-:W-:Y:S02]  /*3470*/  MOV R13, R3 ;  /* 0x00000003000d7202 */ /* 0x000fe40000000f00 */
[----:B------:R-:W-:-:S13]  /*3480*/  ISETP.GT.U32.OR P0, PT, R15, 0xfd, P0 ;  /* 0x000000fd0f00780c */ /* 0x000fda0000704470 */
[----:B------:R-:W-:Y:S01]  /*3490*/  @!P0 MOV R10, RZ ;  /* 0x000000ff000a8202 */ /* 0x000fe20000000f00 */
[----:B------:R-:W-:Y:S06]  /*34a0*/  @!P0 BRA `(.L_x_56) ;  /* 0x00000000005c8947 */ /* 0x000fec0003800000 */
[----:B------:R-:W-:Y:S02]  /*34b0*/  FSETP.GTU.FTZ.AND P0, PT, |R0|, +INF , PT ;  /* 0x7f8000000000780b */ /* 0x000fe40003f1c200 */
[----:B------:R-:W-:-:S04]  /*34c0*/  FSETP.GTU.FTZ.AND P1, PT, |R3|, +INF , PT ;  /* 0x7f8000000300780b */ /* 0x000fc80003f3c200 */
[----:B------:R-:W-:-:S13]  /*34d0*/  PLOP3.LUT P0, PT, P0, P1, PT, 0xf8, 0x8f ;  /* 0x00000000008f781c */ /* 0x000fda0000703f70 */
[----:B------:R-:W-:Y:S05]  /*34e0*/  @P0 BRA `(.L_x_57) ;  /* 0x0000000400440947 */ /* 0x000fea0003800000 */
[----:B------:R-:W-:-:S13]  /*34f0*/  LOP3.LUT P0, RZ, R13, 0x7fffffff, R0, 0xc8, !PT ;  /* 0x7fffffff0dff7812 */ /* 0x000fda000780c800 */
[----:B------:R-:W-:Y:S05]  /*3500*/  @!P0 BRA `(.L_x_58) ;  /* 0x0000000400348947 */ /* 0x000fea0003800000 */
[C---:B------:R-:W-:Y:S02]  /*3510*/  FSETP.NEU.FTZ.AND P3, PT, |R0|.reuse, +INF , PT ;  /* 0x7f8000000000780b */ /* 0x040fe40003f7d200 */
[----:B------:R-:W-:Y:S02]  /*3520*/  FSETP.NEU.FTZ.AND P1, PT, |R3|, +INF , PT ;  /* 0x7f8000000300780b */ /* 0x000fe40003f3d200 */
[----:B------:R-:W-:-:S11]  /*3530*/  FSETP.NEU.FTZ.AND P0, PT, |R0|, +INF , PT ;  /* 0x7f8000000000780b */ /* 0x000fd60003f1d200 */
[----:B------:R-:W-:Y:S05]  /*3540*/  @!P1 BRA !P3, `(.L_x_58) ;  /* 0x0000000400249947 */ /* 0x000fea0005800000 */
[----:B------:R-:W-:-:S04]  /*3550*/  LOP3.LUT P3, RZ, R0, 0x7fffffff, RZ, 0xc0, !PT ;  /* 0x7fffffff00ff7812 */ /* 0x000fc8000786c0ff */
[----:B------:R-:W-:-:S13]  /*3560*/  PLOP3.LUT P1, PT, P1, P3, PT, 0x2f, 0xf2 ;  /* 0x0000000000f2781c */ /* 0x000fda0000f26577 */
[----:B------:R-:W-:Y:S05]  /*3570*/  @P1 BRA `(.L_x_59) ;  /* 0x0000000400101947 */ /* 0x000fea0003800000 */
[----:B------:R-:W-:-:S04]  /*3580*/  LOP3.LUT P1, RZ, R13, 0x7fffffff, RZ, 0xc0, !PT ;  /* 0x7fffffff0dff7812 */ /* 0x000fc8000782c0ff */
[----:B------:R-:W-:-:S13]  /*3590*/  PLOP3.LUT P0, PT, P0, P1, PT, 0x2f, 0xf2 ;  /* 0x0000000000f2781c */ /* 0x000fda0000702577 */
[----:B------:R-:W-:Y:S05]  /*35a0*/  @P0 BRA `(.L_x_60) ;  /* 0x0000000000f80947 */ /* 0x000fea0003800000 */
[----:B------:R-:W-:Y:S02]  /*35b0*/  ISETP.GE.AND P0, PT, R15, RZ, PT ;  /* 0x000000ff0f00720c */ /* 0x000fe40003f06270 */
[----:B------:R-:W-:-:S11]  /*35c0*/  ISETP.GE.AND P1, PT, R16, RZ, PT ;  /* 0x000000ff1000720c */ /* 0x000fd60003f26270 */
[----:B------:R-:W-:Y:S01]  /*35d0*/  @P0 MOV R10, RZ ;  /* 0x000000ff000a0202 */ /* 0x000fe20000000f00 */
[----:B------:R-:W-:Y:S01]  /*35e0*/  @!P0 FFMA R0, R0, 1.84467440737095516160e+19, RZ ;  /* 0x5f80000000008823 */ /* 0x000fe200000000ff */
[----:B------:R-:W-:Y:S01]  /*35f0*/  @!P0 MOV R10, 0xffffffc0 ;  /* 0xffffffc0000a8802 */ /* 0x000fe20000000f00 */
[----:B------:R-:W-:-:S03]  /*3600*/  @!P1 FFMA R13, R3, 1.84467440737095516160e+19, RZ ;  /* 0x5f800000030d9823 */ /* 0x000fc600000000ff */
[----:B------:R-:W-:-:S07]  /*3610*/  @!P1 IADD3 R10, PT, PT, R10, 0x40, RZ ;  /* 0x000000400a0a9810 */ /* 0x000fce0007ffe0ff */
.L_x_56:
[----:B------:R-:W-:Y:S02]  /*3620*/  LEA R16, R11, 0xc0800000, 0x17 ;  /* 0xc08000000b107811 */ /* 0x000fe400078eb8ff */
[----:B------:R-:W-:Y:S02]  /*3630*/  IADD3 R14, PT, PT, R14, -0x7f, RZ ;  /* 0xffffff810e0e7810 */ /* 0x000fe40007ffe0ff */
[----:B------:R-:W-:-:S03]  /*3640*/  IADD3 R17, PT, PT, -R16, R13, RZ ;  /* 0x0000000d10117210 */ /* 0x000fc60007ffe1ff */
[C---:B------:R-:W-:Y:S01]  /*3650*/  IMAD R0, R14.reuse, -0x800000, R0 ;  /* 0xff8000000e007824 */ /* 0x040fe200078e0200 */
[----:B------:R0:W1:Y:S01]  /*3660*/  MUFU.RCP R16, R17 ;  /* 0x0000001100107308 */ /* 0x0000620000001000 */
[----:B------:R-:W-:Y:S01]  /*3670*/  FADD.FTZ R15, -R17, -RZ ;  /* 0x800000ff110f7221 */ /* 0x000fe20000010100 */
[----:B0-----:R-:W-:-:S04]  /*3680*/  IADD3 R17, PT, PT, R14, 0x7f, -R11 ;  /* 0x0000007f0e117810 */ /* 0x001fc80007ffe80b */
[----:B------:R-:W-:Y:S01]  /*3690*/  IADD3 R17, PT, PT, R17, R10, RZ ;  /* 0x0000000a11117210 */ /* 0x000fe20007ffe0ff */
[----:B-1----:R-:W-:-:S04]  /*36a0*/  FFMA R13, R16, R15, 1 ;  /* 0x3f800000100d7423 */ /* 0x002fc8000000000f */
[----:B------:R-:W-:-:S04]  /*36b0*/  FFMA R13, R16, R13, R16 ;  /* 0x0000000d100d7223 */ /* 0x000fc80000000010 */
[----:B------:R-:W-:-:S04]  /*36c0*/  FFMA R16, R0, R13, RZ ;  /* 0x0000000d00107223 */ /* 0x000fc800000000ff */
[----:B------:R-:W-:-:S04]  /*36d0*/  FFMA R18, R15, R16, R0 ;  /* 0x000000100f127223 */ /* 0x000fc80000000000 */
[----:B------:R-:W-:-:S04]  /*36e0*/  FFMA R16, R13, R18, R16 ;  /* 0x000000120d107223 */ /* 0x000fc80000000010 */
[----:B------:R-:W-:-:S04]  /*36f0*/  FFMA R15, R15, R16, R0 ;  /* 0x000000100f0f7223 */ /* 0x000fc80000000000 */
[----:B------:R-:W-:-:S05]  /*3700*/  FFMA R0, R13, R15, R16 ;  /* 0x0000000f0d007223 */ /* 0x000fca0000000010 */
[----:B------:R-:W-:-:S04]  /*3710*/  SHF.R.U32.HI R11, RZ, 0x17, R0 ;  /* 0x00000017ff0b7819 */ /* 0x000fc80000011600 */
[----:B------:R-:W-:-:S04]  /*3720*/  LOP3.LUT R11, R11, 0xff, RZ, 0xc0, !PT ;  /* 0x000000ff0b0b7812 */ /* 0x000fc800078ec0ff */
[----:B------:R-:W-:-:S04]  /*3730*/  IADD3 R11, PT, PT, R11, R17, RZ ;  /* 0x000000110b0b7210 */ /* 0x000fc80007ffe0ff */
[----:B------:R-:W-:-:S04]  /*3740*/  IADD3 R10, PT, PT, R11, -0x1, RZ ;  /* 0xffffffff0b0a7810 */ /* 0x000fc80007ffe0ff */
[----:B------:R-:W-:-:S13]  /*3750*/  ISETP.GE.U32.AND P0, PT, R10, 0xfe, PT ;  /* 0x000000fe0a00780c */ /* 0x000fda0003f06070 */
[----:B------:R-:W-:Y:S05]  /*3760*/  @!P0 BRA `(.L_x_61) ;  /* 0x0000000000808947 */ /* 0x000fea0003800000 */
[----:B------:R-:W-:-:S13]  /*3770*/  ISETP.GT.AND P0, PT, R11, 0xfe, PT ;  /* 0x000000fe0b00780c */ /* 0x000fda0003f04270 */
[----:B------:R-:W-:Y:S05]  /*3780*/  @P0 BRA `(.L_x_62) ;  /* 0x00000000006c0947 */ /* 0x000fea0003800000 */
[----:B------:R-:W-:-:S13]  /*3790*/  ISETP.GE.AND P0, PT, R11, 0x1, PT ;  /* 0x000000010b00780c */ /* 0x000fda0003f06270 */
[----:B------:R-:W-:Y:S05]  /*37a0*/  @P0 BRA `(.L_x_63) ;  /* 0x0000000000980947 */ /* 0x000fea0003800000 */
[----:B------:R-:W-:Y:S02]  /*37b0*/  ISETP.GE.AND P0, PT, R11, -0x18, PT ;  /* 0xffffffe80b00780c */ /* 0x000fe40003f06270 */
[----:B------:R-:W-:-:S11]  /*37c0*/  LOP3.LUT R0, R0, 0x80000000, RZ, 0xc0, !PT ;  /* 0x8000000000007812 */ /* 0x000fd600078ec0ff */
[----:B------:R-:W-:Y:S05]  /*37d0*/  @!P0 BRA `(.L_x_63) ;  /* 0x00000000008c8947 */ /* 0x000fea0003800000 */
[-CC-:B------:R-:W-:Y:S01]  /*37e0*/  FFMA.RZ R10, R13, R15.reuse, R16.reuse ;  /* 0x0000000f0d0a7223 */ /* 0x180fe2000000c010 */
[C---:B------:R-:W-:Y:S02]  /*37f0*/  ISETP.NE.AND P3, PT, R11.reuse, RZ, PT ;  /* 0x000000ff0b00720c */ /* 0x040fe40003f65270 */
[----:B------:R-:W-:Y:S02]  /*3800*/  ISETP.NE.AND P1, PT, R11, RZ, PT ;  /* 0x000000ff0b00720c */ /* 0x000fe40003f25270 */
[----:B------:R-:W-:Y:S01]  /*3810*/  LOP3.LUT R14, R10, 0x7fffff, RZ, 0xc0, !PT ;  /* 0x007fffff0a0e7812 */ /* 0x000fe200078ec0ff */
[CCC-:B------:R-:W-:Y:S01]  /*3820*/  FFMA.RP R10, R13.reuse, R15.reuse, R16.reuse ;  /* 0x0000000f0d0a7223 */ /* 0x1c0fe20000008010 */
[----:B------:R-:W-:Y:S01]  /*3830*/  FFMA.RM R13, R13, R15, R16 ;  /* 0x0000000f0d0d7223 */ /* 0x000fe20000004010 */
[----:B------:R-:W-:Y:S02]  /*3840*/  IADD3 R15, PT, PT, R11, 0x20, RZ ;  /* 0x000000200b0f7810 */ /* 0x000fe40007ffe0ff */
[----:B------:R-:W-:-:S02]  /*3850*/  LOP3.LUT R14, R14, 0x800000, RZ, 0xfc, !PT ;  /* 0x008000000e0e7812 */ /* 0x000fc400078efcff */
[----:B------:R-:W-:Y:S02]  /*3860*/  IADD3 R11, PT, PT, -R11, RZ, RZ ;  /* 0x000000ff0b0b7210 */ /* 0x000fe40007ffe1ff */
[----:B------:R-:W-:Y:S02]  /*3870*/  SHF.L.U32 R15, R14, R15, RZ ;  /* 0x0000000f0e0f7219 */ /* 0x000fe400000006ff */
[----:B------:R-:W-:Y:S02]  /*3880*/  FSETP.NEU.FTZ.AND P0, PT, R10, R13, PT ;  /* 0x0000000d0a00720b */ /* 0x000fe40003f1d000 */
[----:B------:R-:W-:Y:S02]  /*3890*/  SEL R11, R11, RZ, P3 ;  /* 0x000000ff0b0b7207 */ /* 0x000fe40001800000 */
[----:B------:R-:W-:Y:S02]  /*38a0*/  ISETP.NE.AND P1, PT, R15, RZ, P1 ;  /* 0x000000ff0f00720c */ /* 0x000fe40000f25270 */
[----:B------:R-:W-:-:S02]  /*38b0*/  SHF.R.U32.HI R11, RZ, R11, R14 ;  /* 0x0000000bff0b7219 */ /* 0x000fc4000001160e */
[----:B------:R-:W-:Y:S02]  /*38c0*/  PLOP3.LUT P0, PT, P0, P1, PT, 0xf8, 0x8f ;  /* 0x00000000008f781c */ /* 0x000fe40000703f70 */
[----:B------:R-:W-:Y:S02]  /*38d0*/  SHF.R.U32.HI R13, RZ, 0x1, R11 ;  /* 0x00000001ff0d7819 */ /* 0x000fe4000001160b */
[----:B------:R-:W-:-:S04]  /*38e0*/  SEL R10, RZ, 0x1, !P0 ;  /* 0x00000001ff0a7807 */ /* 0x000fc80004000000 */
[----:B------:R-:W-:-:S04]  /*38f0*/  LOP3.LUT R10, R10, 0x1, R13, 0xf8, !PT ;  /* 0x000000010a0a7812 */ /* 0x000fc800078ef80d */
[----:B------:R-:W-:-:S04]  /*3900*/  LOP3.LUT R10, R10, R11, RZ, 0xc0, !PT ;  /* 0x0000000b0a0a7212 */ /* 0x000fc800078ec0ff */
[----:B------:R-:W-:-:S04]  /*3910*/  IADD3 R13, PT, PT, R13, R10, RZ ;  /* 0x0000000a0d0d7210 */ /* 0x000fc80007ffe0ff */
[----:B------:R-:W-:Y:S01]  /*3920*/  LOP3.LUT R0, R13, R0, RZ, 0xfc, !PT ;  /* 0x000000000d007212 */ /* 0x000fe200078efcff */
[----:B------:R-:W-:Y:S06]  /*3930*/  BRA `(.L_x_63) ;  /* 0x0000000000347947 */ /* 0x000fec0003800000 */
.L_x_62:
[----:B------:R-:W-:-:S04]  /*3940*/  LOP3.LUT R0, R0, 0x80000000, RZ, 0xc0, !PT ;  /* 0x8000000000007812 */ /* 0x000fc800078ec0ff */
[----:B------:R-:W-:Y:S01]  /*3950*/  LOP3.LUT R0, R0, 0x7f800000, RZ, 0xfc, !PT ;  /* 0x7f80000000007812 */ /* 0x000fe200078efcff */
[----:B------:R-:W-:Y:S06]  /*3960*/  BRA `(.L_x_63) ;  /* 0x0000000000287947 */ /* 0x000fec0003800000 */
.L_x_61:
[----:B------:R-:W-:Y:S01]  /*3970*/  LEA R0, R17, R0, 0x17 ;  /* 0x0000000011007211 */ /* 0x000fe200078eb8ff */
[----:B------:R-:W-:Y:S06]  /*3980*/  BRA `(.L_x_63) ;  /* 0x0000000000207947 */ /* 0x000fec0003800000 */
.L_x_60:
[----:B------:R-:W-:-:S04]  /*3990*/  LOP3.LUT R0, R13, 0x80000000, R0, 0x48, !PT ;  /* 0x800000000d007812 */ /* 0x000fc800078e4800 */
[----:B------:R-:W-:Y:S01]  /*39a0*/  LOP3.LUT R0, R0, 0x7f800000, RZ, 0xfc, !PT ;  /* 0x7f80000000007812 */ /* 0x000fe200078efcff */
[----:B------:R-:W-:Y:S06]  /*39b0*/  BRA `(.L_x_63) ;  /* 0x0000000000147947 */ /* 0x000fec0003800000 */
.L_x_59:
[----:B------:R-:W-:Y:S01]  /*39c0*/  LOP3.LUT R0, R13, 0x80000000, R0, 0x48, !PT ;  /* 0x800000000d007812 */ /* 0x000fe200078e4800 */
[----:B------:R-:W-:Y:S06]  /*39d0*/  BRA `(.L_x_63) ;  /* 0x00000000000c7947 */ /* 0x000fec0003800000 */
.L_x_58:
[----:B------:R-:W0:Y:S01]  /*39e0*/  MUFU.RSQ R0, -QNAN ;  /* 0xffc0000000007908 */ /* 0x000e220000001400 */
[----:B------:R-:W-:Y:S05]  /*39f0*/  BRA `(.L_x_63) ;  /* 0x0000000000047947 */ /* 0x000fea0003800000 */
.L_x_57:
[----:B------:R-:W-:-:S07]  /*3a00*/  FADD.FTZ R0, R0, R3 ;  /* 0x0000000300007221 */ /* 0x000fce0000010000 */
.L_x_63:
[----:B------:R-:W-:-:S04]  /*3a10*/  HFMA2 R13, -RZ, RZ, 0, 0 ;  /* 0x00000000ff0d7431 */ /* 0x000fc800000001ff */
[----:B0-----:R-:W-:Y:S05]  /*3a20*/  RET.REL.NODEC R12 `(_Z14softmax_kernelPfii) ;  /* 0xffffffc40c747950 */ /* 0x001fea0003c3ffff */
.L_x_64:
        /* <DEDUP_REMOVED lines=13> */
.L_x_67:


//--------------------- .text._Z15bias_add_kernelPfS_ii --------------------------
	.section	.text._Z15bias_add_kernelPfS_ii,"ax",@progbits
	.align	128
        .global         _Z15bias_add_kernelPfS_ii
        .type           _Z15bias_add_kernelPfS_ii,@function
        .size           _Z15bias_add_kernelPfS_ii,(.L_x_74 - _Z15bias_add_kernelPfS_ii)
        .other          _Z15bias_add_kernelPfS_ii,@"STO_CUDA_ENTRY STV_DEFAULT"
_Z15bias_add_kernelPfS_ii:
.text._Z15bias_add_kernelPfS_ii:
[----:B------:R-:W-:Y:S08]  /*0000*/  LDC R1, c[0x0][0x37c] ;  /* 0x0000df00ff017b82 */ /* 0x000ff00000000800 */
[----:B------:R-:W0:Y:S01]  /*0010*/  LDC R8, c[0x0][0x394] ;  /* 0x0000e500ff087b82 */ /* 0x000e220000000800 */
[----:B------:R-:W1:Y:S07]  /*0020*/  S2R R4, SR_TID.X ;  /* 0x0000000000047919 */ /* 0x000e6e0000002100 */
[----:B------:R-:W1:Y:S08]  /*0030*/  S2UR UR4, SR_CTAID.X ;  /* 0x00000000000479c3 */ /* 0x000e700000002500 */
[----:B------:R-:W1:Y:S01]  /*0040*/  LDC R7, c[0x0][0x360] ;  /* 0x0000d800ff077b82 */ /* 0x000e620000000800 */
[----:B0-----:R-:W-:-:S04]  /*0050*/  IABS R9, R8 ;  /* 0x0000000800097213 */ /* 0x001fc80000000000 */
[----:B------:R-:W0:Y:S01]  /*0060*/  I2F.RP R0, R9 ;  /* 0x0000000900007306 */ /* 0x000e220000209400 */
[----:B-1----:R-:W-:Y:S01]  /*0070*/  IMAD R7, R7, UR4, R4 ;  /* 0x0000000407077c24 */ /* 0x002fe2000f8e0204 */
[----:B------:R-:W1:Y:S06]  /*0080*/  LDCU UR4, c[0x0][0x390] ;  /* 0x00007200ff0477ac */ /* 0x000e6c0008000800 */
[----:B0-----:R-:W0:Y:S02]  /*0090*/  MUFU.RCP R0, R0 ;  /* 0x0000000000007308 */ /* 0x001e240000001000 */
[----:B0-----:R-:W-:Y:S01]  /*00a0*/  VIADD R2, R0, 0xffffffe ;  /* 0x0ffffffe00027836 */ /* 0x001fe20000000000 */
[----:B------:R-:W-:-:S05]  /*00b0*/  IABS R0, R7 ;  /* 0x0000000700007213 */ /* 0x000fca0000000000 */
[----:B------:R0:W2:Y:S02]  /*00c0*/  F2I.FTZ.U32.TRUNC.NTZ R3, R2 ;  /* 0x0000000200037305 */ /* 0x0000a4000021f000 */
[----:B0-----:R-:W-:Y:S02]  /*00d0*/  IMAD.MOV.U32 R2, RZ, RZ, RZ ;  /* 0x000000ffff027224 */ /* 0x001fe400078e00ff */
[----:B--2---:R-:W-:-:S04]  /*00e0*/  IMAD.MOV R6, RZ, RZ, -R3 ;  /* 0x000000ffff067224 */ /* 0x004fc800078e0a03 */
[----:B------:R-:W-:Y:S01]  /*00f0*/  IMAD R5, R6, R9, RZ ;  /* 0x0000000906057224 */ /* 0x000fe200078e02ff */
[----:B------:R-:W-:-:S03]  /*0100*/  LOP3.LUT R6, RZ, R8, RZ, 0x33, !PT ;  /* 0x00000008ff067212 */ /* 0x000fc600078e33ff */
[----:B------:R-:W-:Y:S01]  /*0110*/  IMAD.HI.U32 R3, R3, R5, R2 ;  /* 0x0000000503037227 */ /* 0x000fe200078e0002 */
[----:B------:R-:W-:-:S04]  /*0120*/  LOP3.LUT R2, R7, R8, RZ, 0x3c, !PT ;  /* 0x0000000807027212 */ /* 0x000fc800078e3cff */
[----:B------:R-:W-:Y:S01]  /*0130*/  ISETP.GE.AND P0, PT, R2, RZ, PT ;  /* 0x000000ff0200720c */ /* 0x000fe20003f06270 */
[----:B------:R-:W-:-:S05]  /*0140*/  IMAD.HI.U32 R3, R3, R0, RZ ;  /* 0x0000000003037227 */ /* 0x000fca00078e00ff */
[----:B------:R-:W-:-:S05]  /*0150*/  IADD3 R4, PT, PT, -R3, RZ, RZ ;  /* 0x000000ff03047210 */ /* 0x000fca0007ffe1ff */
[----:B------:R-:W-:-:S05]  /*0160*/  IMAD R0, R9, R4, R0 ;  /* 0x0000000409007224 */ /* 0x000fca00078e0200 */
[----:B------:R-:W-:-:S13]  /*0170*/  ISETP.GT.U32.AND P2, PT, R9, R0, PT ;  /* 0x000000000900720c */ /* 0x000fda0003f44070 */
[----:B------:R-:W-:Y:S02]  /*0180*/  @!P2 IMAD.IADD R0, R0, 0x1, -R9 ;  /* 0x000000010000a824 */ /* 0x000fe400078e0a09 */
[----:B------:R-:W-:-:S03]  /*0190*/  @!P2 VIADD R3, R3, 0x1 ;  /* 0x000000010303a836 */ /* 0x000fc60000000000 */
[----:B------:R-:W-:-:S13]  /*01a0*/  ISETP.GE.U32.AND P1, PT, R0, R9, PT ;  /* 0x000000090000720c */ /* 0x000fda0003f26070 */
[----:B------:R-:W-:Y:S02]  /*01b0*/  @P1 IADD3 R3, PT, PT, R3, 0x1, RZ ;  /* 0x0000000103031810 */ /* 0x000fe40007ffe0ff */
[----:B------:R-:W-:-:S03]  /*01c0*/  ISETP.NE.AND P1, PT, R8, RZ, PT ;  /* 0x000000ff0800720c */ /* 0x000fc60003f25270 */
[----:B------:R-:W-:-:S05]  /*01d0*/  @!P0 IMAD.MOV R3, RZ, RZ, -R3 ;  /* 0x000000ffff038224 */ /* 0x000fca00078e0a03 */
[----:B------:R-:W-:-:S04]  /*01e0*/  SEL R3, R6, R3, !P1 ;  /* 0x0000000306037207 */ /* 0x000fc80004800000 */
[----:B-1----:R-:W-:-:S04]  /*01f0*/  ISETP.GE.AND P0, PT, R3, UR4, PT ;  /* 0x0000000403007c0c */ /* 0x002fc8000bf06270 */
[----:B------:R-:W-:-:S13]  /*0200*/  ISETP.LT.OR P0, PT, R8, RZ, P0 ;  /* 0x000000ff0800720c */ /* 0x000fda0000701670 */
[----:B------:R-:W-:Y:S05]  /*0210*/  @P0 EXIT ;  /* 0x000000000000094d */ /* 0x000fea0003800000 */
[----:B------:R-:W0:Y:S01]  /*0220*/  LDC.64 R2, c[0x0][0x388] ;  /* 0x0000e200ff027b82 */ /* 0x000e220000000a00 */
[----:B------:R-:W-:Y:S01]  /*0230*/  ISETP.GE.AND P2, PT, R7, RZ, PT ;  /* 0x000000ff0700720c */ /* 0x000fe20003f46270 */
[----:B------:R-:W1:Y:S01]  /*0240*/  LDCU.64 UR4, c[0x0][0x358] ;  /* 0x00006b00ff0477ac */ /* 0x000e620008000a00 */
[----:B------:R-:W-:Y:S01]  /*0250*/  ISETP.GT.U32.AND P0, PT, R9, R0, PT ;  /* 0x000000000900720c */ /* 0x000fe20003f04070 */
[----:B------:R-:W-:-:S04]  /*0260*/  IMAD.IADD R9, R0, 0x1, -R9 ;  /* 0x0000000100097824 */ /* 0x000fc800078e0a09 */
[----:B------:R-:W2:Y:S01]  /*0270*/  LDC.64 R4, c[0x0][0x380] ;  /* 0x0000e000ff047b82 */ /* 0x000ea20000000a00 */
[----:B------:R-:W-:-:S05]  /*0280*/  SEL R9, R9, R0, !P0 ;  /* 0x0000000009097207 */ /* 0x000fca0004000000 */
[----:B------:R-:W-:-:S04]  /*0290*/  @!P2 IADD3 R9, PT, PT, -R9, RZ, RZ ;  /* 0x000000ff0909a210 */ /* 0x000fc80007ffe1ff */
[----:B------:R-:W-:-:S05]  /*02a0*/  SEL R9, R6, R9, !P1 ;  /* 0x0000000906097207 */ /* 0x000fca0004800000 */
[----:B0-----:R-:W-:-:S06]  /*02b0*/  IMAD.WIDE R2, R9, 0x4, R2 ;  /* 0x0000000409027825 */ /* 0x001fcc00078e0202 */
[----:B-1----:R-:W3:Y:S01]  /*02c0*/  LDG.E R2, desc[UR4][R2.64] ;  /* 0x0000000402027981 */ /* 0x002ee2000c1e1900 */
[----:B--2---:R-:W-:-:S05]  /*02d0*/  IMAD.WIDE R4, R7, 0x4, R4 ;  /* 0x0000000407047825 */ /* 0x004fca00078e0204 */
[----:B------:R-:W3:Y:S02]  /*02e0*/  LDG.E R7, desc[UR4][R4.64] ;  /* 0x0000000404077981 */ /* 0x000ee4000c1e1900 */
[----:B---3--:R-:W-:-:S05]  /*02f0*/  FADD R7, R2, R7 ;  /* 0x0000000702077221 */ /* 0x008fca0000000000 */
[----:B------:R-:W-:Y:S01]  /*0300*/  STG.E desc[UR4][R4.64], R7 ;  /* 0x0000000704007986 */ /* 0x000fe2000c101904 */
[----:B------:R-:W-:Y:S05]  /*0310*/  EXIT ;  /* 0x000000000000794d */ /* 0x000fea0003800000 */
.L_x_65:
        /* <DEDUP_REMOVED lines=14> */
.L_x_74:


//--------------------- .text._Z11relu_kernelPfi  --------------------------
	.section	.text._Z11relu_kernelPfi,"ax",@progbits
	.align	128
        .global         _Z11relu_kernelPfi
        .type           _Z11relu_kernelPfi,@function
        .size           _Z11relu_kernelPfi,(.L_x_75 - _Z11relu_kernelPfi)
        .other          _Z11relu_kernelPfi,@"STO_CUDA_ENTRY STV_DEFAULT"
_Z11relu_kernelPfi:
.text._Z11relu_kernelPfi:
        /* <DEDUP_REMOVED lines=10> */
[----:B0-----:R-:W-:-:S05]  /*00a0*/  IMAD.WIDE R2, R5, 0x4, R2 ;  /* 0x0000000405027825 */ /* 0x001fca00078e0202 */
[----:B-1----:R-:W2:Y:S02]  /*00b0*/  LDG.E R0, desc[UR4][R2.64] ;  /* 0x0000000402007981 */ /* 0x002ea4000c1e1900 */
[----:B--2---:R-:W-:-:S05]  /*00c0*/  FMNMX R5, RZ, R0, !PT ;  /* 0x00000000ff057209 */ /* 0x004fca0007800000 */
[----:B------:R-:W-:Y:S01]  /*00d0*/  STG.E desc[UR4][R2.64], R5 ;  /* 0x0000000502007986 */ /* 0x000fe2000c101904 */
[----:B------:R-:W-:Y:S05]  /*00e0*/  EXIT ;  /* 0x000000000000794d */ /* 0x000fea0003800000 */
.L_x_66:
        /* <DEDUP_REMOVED lines=9> */
.L_x_75:


//--------------------- .nv.global.init           --------------------------
	.section	.nv.global.init,"aw",@progbits
	.align	4
.nv.global.init:
	.type		mrg32k3aM1SubSeq,@object
	.size		mrg32k3aM1SubSeq,(mrg32k3aM2SubSeq - mrg32k3aM1SubSeq)
mrg32k3aM1SubSeq:
        /*0000*/ 	.byte	0x0b, 0xcc, 0xee, 0x04, 0x73, 0x29, 0x8b, 0x6f, 0xf6, 0x53, 0x03, 0xf6, 0x23, 0xf6, 0xea, 0xda
        /* <DEDUP_REMOVED lines=125> */
	.type		mrg32k3aM2SubSeq,@object
	.size		mrg32k3aM2SubSeq,(mrg32k3aM1 - mrg32k3aM2SubSeq)
mrg32k3aM2SubSeq:
        /* <DEDUP_REMOVED lines=126> */
	.type		mrg32k3aM1,@object
	.size		mrg32k3aM1,(mrg32k3aM1Seq - mrg32k3aM1)
mrg32k3aM1:
        /* <DEDUP_REMOVED lines=144> */
	.type		mrg32k3aM1Seq,@object
	.size		mrg32k3aM1Seq,(mrg32k3aM2 - mrg32k3aM1Seq)
mrg32k3aM1Seq:
        /* <DEDUP_REMOVED lines=144> */
	.type		mrg32k3aM2,@object
	.size		mrg32k3aM2,(mrg32k3aM2Seq - mrg32k3aM2)
mrg32k3aM2:
        /* <DEDUP_REMOVED lines=144> */
	.type		mrg32k3aM2Seq,@object
	.size		mrg32k3aM2Seq,(precalc_xorwow_matrix - mrg32k3aM2Seq)
mrg32k3aM2Seq:
        /* <DEDUP_REMOVED lines=144> */
	.type		precalc_xorwow_matrix,@object
	.size		precalc_xorwow_matrix,(precalc_xorwow_offset_matrix - precalc_xorwow_matrix)
precalc_xorwow_matrix:
        /* <DEDUP_REMOVED lines=6400> */
	.type		precalc_xorwow_offset_matrix,@object
	.size		precalc_xorwow_offset_matrix,(.L_1 - precalc_xorwow_offset_matrix)
precalc_xorwow_offset_matrix:
        /* <DEDUP_REMOVED lines=6400> */
.L_1:


//--------------------- .nv.shared.reserved.0     --------------------------
	.section	.nv.shared.reserved.0,"aw",@nobits
	.weak		__nv_reservedSMEM_offset_0_alias
	.size		__nv_reservedSMEM_offset_0_alias, 0, 64
	.other		__nv_reservedSMEM_offset_0_alias,@"STO_CUDA_RESERVED_SHARED STV_DEFAULT"
__nv_reservedSMEM_offset_0_alias:
	.zero		0
	.zero		64


//--------------------- .nv.constant0._Z21apply_relu_derivativePfS_i --------------------------
	.section	.nv.constant0._Z21apply_relu_derivativePfS_i,"a",@progbits
	.sectionflags	@""
	.align	4
.nv.constant0._Z21apply_relu_derivativePfS_i:
	.zero		916


//--------------------- .nv.constant0._Z18save_hidden_valuesPfS_i --------------------------
	.section	.nv.constant0._Z18save_hidden_valuesPfS_i,"a",@progbits
	.sectionflags	@""
	.align	4
.nv.constant0._Z18save_hidden_valuesPfS_i:
	.zero		916


//--------------------- .nv.constant0._Z21update_weights_kernelPfS_if --------------------------
	.section	.nv.constant0._Z21update_weights_kernelPfS_if,"a",@progbits
	.sectionflags	@""
	.align	4
.nv.constant0._Z21update_weights_kernelPfS_if:
	.zero		920


//--------------------- .nv.constant0._Z21compute_bias_gradientPfS_ii --------------------------
	.section	.nv.constant0._Z21compute_bias_gradientPfS_ii,"a",@progbits
	.sectionflags	@""
	.align	4
.nv.constant0._Z21compute_bias_gradientPfS_ii:
	.zero		920


//--------------------- .nv.constant0._Z23compute_output_gradientPfPiS_ii --------------------------
	.section	.nv.constant0._Z23compute_output_gradientPfPiS_ii,"a",@progbits
	.sectionflags	@""
	.align	4
.nv.constant0._Z23compute_output_gradientPfPiS_ii:
	.zero		928


//--------------------- .nv.constant0._Z14softmax_kernelPfii --------------------------
	.section	.nv.constant0._Z14softmax_kernelPfii,"a",@progbits
	.sectionflags	@""
	.align	4
.nv.constant0._Z14softmax_kernelPfii:
	.zero		912


//--------------------- .nv.constant0._Z15bias_add_kernelPfS_ii --------------------------
	.section	.nv.constant0._Z15bias_add_kernelPfS_ii,"a",@progbits
	.sectionflags	@""
	.align	4
.nv.constant0._Z15bias_add_kernelPfS_ii:
	.zero		920


//--------------------- .nv.constant0._Z11relu_kernelPfi --------------------------
	.section	.nv.constant0._Z11relu_kernelPfi,"a",@progbits
	.sectionflags	@""
	.align	4
.nv.constant0._Z11relu_kernelPfi:
	.zero		908


//--------------------- SYMBOLS --------------------------

	.type		.nv.reservedSmem.offset0,@object
	.size		.nv.reservedSmem.offset0,0x4
